// auto-generated by cutlass_sweep.gemm — config: {"arch": "sm_100", "cluster_m": 2, "cluster_n": 1, "dtype": "e5m2", "stages": 5, "tile_k": 64, "tile_m": 256, "tile_n": 64}
#include "cutlass/cutlass.h"
#include "cutlass/gemm/collective/collective_builder.hpp"
#include "cutlass/gemm/device/gemm_universal_adapter.h"
#include "cutlass/gemm/kernel/gemm_universal.hpp"
#include "cutlass/epilogue/collective/collective_builder.hpp"

using ElemA = cutlass::float_e5m2_t;
using ElemB = cutlass::float_e5m2_t;
using ElemCD = cutlass::float_e5m2_t;
using Acc  = float;
using TileShape    = cute::Shape<cute::_256, cute::_64, cute::_64>;
using ClusterShape = cute::Shape<cute::_2, cute::_1, cute::_1>;

using CollectiveEpilogue = typename cutlass::epilogue::collective::CollectiveBuilder<
    cutlass::arch::Sm100, cutlass::arch::OpClassTensorOp,
    TileShape, ClusterShape,
    cutlass::epilogue::collective::EpilogueTileAuto,
    Acc, Acc,
    ElemCD, cutlass::layout::RowMajor, 128 / cutlass::sizeof_bits<ElemCD>::value,
    ElemCD, cutlass::layout::RowMajor, 128 / cutlass::sizeof_bits<ElemCD>::value,
    cutlass::epilogue::collective::EpilogueScheduleAuto
  >::CollectiveOp;

using CollectiveMainloop = typename cutlass::gemm::collective::CollectiveBuilder<
    cutlass::arch::Sm100, cutlass::arch::OpClassTensorOp,
    ElemA, cutlass::layout::RowMajor, 128 / cutlass::sizeof_bits<ElemA>::value,
    ElemB, cutlass::layout::ColumnMajor, 128 / cutlass::sizeof_bits<ElemB>::value,
    Acc,
    TileShape, ClusterShape,
    cutlass::gemm::collective::StageCount<5>,
    cutlass::gemm::collective::KernelScheduleAuto
  >::CollectiveOp;

using GemmKernel = cutlass::gemm::kernel::GemmUniversal<
    cute::Shape<int,int,int,int>,
    CollectiveMainloop,
    CollectiveEpilogue
>;
using Gemm = cutlass::gemm::device::GemmUniversalAdapter<GemmKernel>;

// Force the device kernel symbol into the cubin without needing a host main.
auto* _anchor = &cutlass::device_kernel<GemmKernel>;


// ===== COMPILED SASS (sm_100a) =====

	.target	sm_100a

	.elftype	@"ET_EXEC"


//--------------------- .note.nv.tkinfo           --------------------------
	.section	.note.nv.tkinfo,"",@"SHT_NOTE"
	.sectionflags	@"SHF_NOTE_NV_TKINFO"
	.tkinfo
        /*0018*/ 	.word	0x00000002
        /*0030*/ 	.string	""
        /*0030*/ 	.string	"ptxas"
        /*0030*/ 	.string	"Cuda compilation tools, release 13.0, V13.0.88"
        /*0030*/ 	.string	"Build cuda_13.0.r13.0/compiler.36424714_0"
        /*0030*/ 	.string	"-arch sm_100a -m 64 "



//--------------------- .note.nv.cuinfo           --------------------------
	.section	.note.nv.cuinfo,"",@"SHT_NOTE"
	.sectionflags	@"SHF_NOTE_NV_CUINFO"
        /*0018*/ 	.short	0x0002
        /*001a*/ 	.short	0x0064
        /*001c*/ 	.short	0x0082
	.zero		2


//--------------------- .nv.info                  --------------------------
	.section	.nv.info,"",@"SHT_CUDA_INFO"
	.align	4


	//----- nvinfo : EIATTR_REGCOUNT
	.align		4
        /*0000*/ 	.byte	0x04, 0x2f
        /*0002*/ 	.short	(.L_19 - .L_18)
	.align		4
.L_18:
        /*0004*/ 	.word	index@(_ZN7cutlass13device_kernelINS_4gemm6kernel13GemmUniversalIN4cute5tupleIJiiiiEEENS1_10collective13CollectiveMmaINS1_35MainloopSm100TmaUmmaWarpSpecializedILi5ELi2ELi4ENS5_IJNS4_1CILi2EEENSA_ILi1EEESC_EEEEENS5_IJNSA_ILi256EEENSA_ILi64EEESG_EEENS_12float_e5m2_tENS5_IJlSC_lEEESI_SJ_NS4_8TiledMMAINS4_8MMA_AtomIJNS4_10MMA_TraitsINS4_25SM100_MMA_F8F6F4_2x1SM_SSEJSI_SI_fSF_SG_NS4_17integral_constantINS4_4UMMA5MajorELSQ_0EEESR_NSO_INSP_7ScaleInELSS_0EEEST_EEEEEENS4_6LayoutINS5_IJSC_SC_SC_EEENS5_IJNSA_ILi0EEESY_SY_EEEEENS5_IJNS4_10UnderscoreES11_S11_EEEEENS4_18SM100_TMA_2SM_LOADENS4_14ComposedLayoutINS4_7SwizzleILi2ELi4ELi3EEENS4_18smem_ptr_flag_bitsILi8EEENSW_INS5_IJNSA_ILi8EEESG_EEENS5_IJSG_SC_EEEEEEEvNS4_8identityES14_S1E_vS1F_EENS_8epilogue10collective18CollectiveEpilogueINS1H_23Sm100TmaWarpSpecializedILi1ELi1ELi64ELb0ELb0EEEJNS5_IJNSA_ILi128EEESG_SG_EEENS5_IJNSW_IS1M_SC_EENSW_ISG_SC_EEEEESI_SJ_SI_SJ_NS1H_6fusion15FusionCallbacksIS1L_NS1R_17LinearCombinationISI_fSI_fLNS_15FloatRoundStyleE2EEES1N_S1Q_JEEENS4_5SM1004TMEM4LOAD26SM100_TMEM_LOAD_32dp32b64xENS4_13SM90_TMA_LOADES1E_NS4_39AutoVectorizingCopyWithAssumedAlignmentILi128EEENS4_14SM90_TMA_STOREES1E_S23_S23_EEEvvEEEEvNT_6ParamsE)
        /*0008*/ 	.word	0x000000c2


	//----- nvinfo : EIATTR_FRAME_SIZE
	.align		4
.L_19:
        /*000c*/ 	.byte	0x04, 0x11
        /*000e*/ 	.short	(.L_21 - .L_20)
	.align		4
.L_20:
        /*0010*/ 	.word	index@($__internal_2_$__cuda_sm10x_tcgen05_guardrail_trap_unallocated_columns_being_dealloced)
        /*0014*/ 	.word	0x00000000


	//----- nvinfo : EIATTR_FRAME_SIZE
	.align		4
.L_21:
        /*0018*/ 	.byte	0x04, 0x11
        /*001a*/ 	.short	(.L_23 - .L_22)
	.align		4
.L_22:
        /*001c*/ 	.word	index@($__internal_1_$__cuda_sm10x_tcgen05_guardrail_trap_phase_invalid_during_alloc)
        /*0020*/ 	.word	0x00000000


	//----- nvinfo : EIATTR_FRAME_SIZE
	.align		4
.L_23:
        /*0024*/ 	.byte	0x04, 0x11
        /*0026*/ 	.short	(.L_25 - .L_24)
	.align		4
.L_24:
        /*0028*/ 	.word	index@($__internal_0_$__cuda_sm10x_tcgen05_guardrail_trap_col_being_dealloced_not_returned_by_alloc)
        /*002c*/ 	.word	0x00000000


	//----- nvinfo : EIATTR_FRAME_SIZE
	.align		4
.L_25:
        /*0030*/ 	.byte	0x04, 0x11
        /*0032*/ 	.short	(.L_27 - .L_26)
	.align		4
.L_26:
        /*0034*/ 	.word	index@(_ZN7cutlass13device_kernelINS_4gemm6kernel13GemmUniversalIN4cute5tupleIJiiiiEEENS1_10collective13CollectiveMmaINS1_35MainloopSm100TmaUmmaWarpSpecializedILi5ELi2ELi4ENS5_IJNS4_1CILi2EEENSA_ILi1EEESC_EEEEENS5_IJNSA_ILi256EEENSA_ILi64EEESG_EEENS_12float_e5m2_tENS5_IJlSC_lEEESI_SJ_NS4_8TiledMMAINS4_8MMA_AtomIJNS4_10MMA_TraitsINS4_25SM100_MMA_F8F6F4_2x1SM_SSEJSI_SI_fSF_SG_NS4_17integral_constantINS4_4UMMA5MajorELSQ_0EEESR_NSO_INSP_7ScaleInELSS_0EEEST_EEEEEENS4_6LayoutINS5_IJSC_SC_SC_EEENS5_IJNSA_ILi0EEESY_SY_EEEEENS5_IJNS4_10UnderscoreES11_S11_EEEEENS4_18SM100_TMA_2SM_LOADENS4_14ComposedLayoutINS4_7SwizzleILi2ELi4ELi3EEENS4_18smem_ptr_flag_bitsILi8EEENSW_INS5_IJNSA_ILi8EEESG_EEENS5_IJSG_SC_EEEEEEEvNS4_8identityES14_S1E_vS1F_EENS_8epilogue10collective18CollectiveEpilogueINS1H_23Sm100TmaWarpSpecializedILi1ELi1ELi64ELb0ELb0EEEJNS5_IJNSA_ILi128EEESG_SG_EEENS5_IJNSW_IS1M_SC_EENSW_ISG_SC_EEEEESI_SJ_SI_SJ_NS1H_6fusion15FusionCallbacksIS1L_NS1R_17LinearCombinationISI_fSI_fLNS_15FloatRoundStyleE2EEES1N_S1Q_JEEENS4_5SM1004TMEM4LOAD26SM100_TMEM_LOAD_32dp32b64xENS4_13SM90_TMA_LOADES1E_NS4_39AutoVectorizingCopyWithAssumedAlignmentILi128EEENS4_14SM90_TMA_STOREES1E_S23_S23_EEEvvEEEEvNT_6ParamsE)
        /*0038*/ 	.word	0x00000000


	//----- nvinfo : EIATTR_MIN_STACK_SIZE
	.align		4
.L_27:
        /*003c*/ 	.byte	0x04, 0x12
        /*003e*/ 	.short	(.L_29 - .L_28)
	.align		4
.L_28:
        /*0040*/ 	.word	index@(_ZN7cutlass13device_kernelINS_4gemm6kernel13GemmUniversalIN4cute5tupleIJiiiiEEENS1_10collective13CollectiveMmaINS1_35MainloopSm100TmaUmmaWarpSpecializedILi5ELi2ELi4ENS5_IJNS4_1CILi2EEENSA_ILi1EEESC_EEEEENS5_IJNSA_ILi256EEENSA_ILi64EEESG_EEENS_12float_e5m2_tENS5_IJlSC_lEEESI_SJ_NS4_8TiledMMAINS4_8MMA_AtomIJNS4_10MMA_TraitsINS4_25SM100_MMA_F8F6F4_2x1SM_SSEJSI_SI_fSF_SG_NS4_17integral_constantINS4_4UMMA5MajorELSQ_0EEESR_NSO_INSP_7ScaleInELSS_0EEEST_EEEEEENS4_6LayoutINS5_IJSC_SC_SC_EEENS5_IJNSA_ILi0EEESY_SY_EEEEENS5_IJNS4_10UnderscoreES11_S11_EEEEENS4_18SM100_TMA_2SM_LOADENS4_14ComposedLayoutINS4_7SwizzleILi2ELi4ELi3EEENS4_18smem_ptr_flag_bitsILi8EEENSW_INS5_IJNSA_ILi8EEESG_EEENS5_IJSG_SC_EEEEEEEvNS4_8identityES14_S1E_vS1F_EENS_8epilogue10collective18CollectiveEpilogueINS1H_23Sm100TmaWarpSpecializedILi1ELi1ELi64ELb0ELb0EEEJNS5_IJNSA_ILi128EEESG_SG_EEENS5_IJNSW_IS1M_SC_EENSW_ISG_SC_EEEEESI_SJ_SI_SJ_NS1H_6fusion15FusionCallbacksIS1L_NS1R_17LinearCombinationISI_fSI_fLNS_15FloatRoundStyleE2EEES1N_S1Q_JEEENS4_5SM1004TMEM4LOAD26SM100_TMEM_LOAD_32dp32b64xENS4_13SM90_TMA_LOADES1E_NS4_39AutoVectorizingCopyWithAssumedAlignmentILi128EEENS4_14SM90_TMA_STOREES1E_S23_S23_EEEvvEEEEvNT_6ParamsE)
        /*0044*/ 	.word	0x00000000
.L_29:


//--------------------- .nv.compat                --------------------------
	.section	.nv.compat,"",@"SHT_CUDA_COMPAT_INFO"
	.align	4
        /*0000*/ 	.byte	0x02, 0x09, 0x01, 0x00, 0x02, 0x02, 0x02, 0x00, 0x02, 0x05, 0x05, 0x00, 0x03, 0x07, 0x01, 0x01
        /*0010*/ 	.byte	0x02, 0x03, 0x01, 0x00, 0x02, 0x06, 0x01, 0x00, 0x04, 0x0b, 0x08, 0x00, 0x09, 0x00, 0x00, 0x00
        /*0020*/ 	.byte	0x00, 0x00, 0x00, 0x00


//--------------------- .nv.info._ZN7cutlass13device_kernelINS_4gemm6kernel13GemmUniversalIN4cute5tupleIJiiiiEEENS1_10collective13CollectiveMmaINS1_35MainloopSm100TmaUmmaWarpSpecializedILi5ELi2ELi4ENS5_IJNS4_1CILi2EEENSA_ILi1EEESC_EEEEENS5_IJNSA_ILi256EEENSA_ILi64EEESG_EEENS_12float_e5m2_tENS5_IJlSC_lEEESI_SJ_NS4_8TiledMMAINS4_8MMA_AtomIJNS4_10MMA_TraitsINS4_25SM100_MMA_F8F6F4_2x1SM_SSEJSI_SI_fSF_SG_NS4_17integral_constantINS4_4UMMA5MajorELSQ_0EEESR_NSO_INSP_7ScaleInELSS_0EEEST_EEEEEENS4_6LayoutINS5_IJSC_SC_SC_EEENS5_IJNSA_ILi0EEESY_SY_EEEEENS5_IJNS4_10UnderscoreES11_S11_EEEEENS4_18SM100_TMA_2SM_LOADENS4_14ComposedLayoutINS4_7SwizzleILi2ELi4ELi3EEENS4_18smem_ptr_flag_bitsILi8EEENSW_INS5_IJNSA_ILi8EEESG_EEENS5_IJSG_SC_EEEEEEEvNS4_8identityES14_S1E_vS1F_EENS_8epilogue10collective18CollectiveEpilogueINS1H_23Sm100TmaWarpSpecializedILi1ELi1ELi64ELb0ELb0EEEJNS5_IJNSA_ILi128EEESG_SG_EEENS5_IJNSW_IS1M_SC_EENSW_ISG_SC_EEEEESI_SJ_SI_SJ_NS1H_6fusion15FusionCallbacksIS1L_NS1R_17LinearCombinationISI_fSI_fLNS_15FloatRoundStyleE2EEES1N_S1Q_JEEENS4_5SM1004TMEM4LOAD26SM100_TMEM_LOAD_32dp32b64xENS4_13SM90_TMA_LOADES1E_NS4_39AutoVectorizingCopyWithAssumedAlignmentILi128EEENS4_14SM90_TMA_STOREES1E_S23_S23_EEEvvEEEEvNT_6ParamsE --------------------------
	.section	.nv.info._ZN7cutlass13device_kernelINS_4gemm6kernel13GemmUniversalIN4cute5tupleIJiiiiEEENS1_10collective13CollectiveMmaINS1_35MainloopSm100TmaUmmaWarpSpecializedILi5ELi2ELi4ENS5_IJNS4_1CILi2EEENSA_ILi1EEESC_EEEEENS5_IJNSA_ILi256EEENSA_ILi64EEESG_EEENS_12float_e5m2_tENS5_IJlSC_lEEESI_SJ_NS4_8TiledMMAINS4_8MMA_AtomIJNS4_10MMA_TraitsINS4_25SM100_MMA_F8F6F4_2x1SM_SSEJSI_SI_fSF_SG_NS4_17integral_constantINS4_4UMMA5MajorELSQ_0EEESR_NSO_INSP_7ScaleInELSS_0EEEST_EEEEEENS4_6LayoutINS5_IJSC_SC_SC_EEENS5_IJNSA_ILi0EEESY_SY_EEEEENS5_IJNS4_10UnderscoreES11_S11_EEEEENS4_18SM100_TMA_2SM_LOADENS4_14ComposedLayoutINS4_7SwizzleILi2ELi4ELi3EEENS4_18smem_ptr_flag_bitsILi8EEENSW_INS5_IJNSA_ILi8EEESG_EEENS5_IJSG_SC_EEEEEEEvNS4_8identityES14_S1E_vS1F_EENS_8epilogue10collective18CollectiveEpilogueINS1H_23Sm100TmaWarpSpecializedILi1ELi1ELi64ELb0ELb0EEEJNS5_IJNSA_ILi128EEESG_SG_EEENS5_IJNSW_IS1M_SC_EENSW_ISG_SC_EEEEESI_SJ_SI_SJ_NS1H_6fusion15FusionCallbacksIS1L_NS1R_17LinearCombinationISI_fSI_fLNS_15FloatRoundStyleE2EEES1N_S1Q_JEEENS4_5SM1004TMEM4LOAD26SM100_TMEM_LOAD_32dp32b64xENS4_13SM90_TMA_LOADES1E_NS4_39AutoVectorizingCopyWithAssumedAlignmentILi128EEENS4_14SM90_TMA_STOREES1E_S23_S23_EEEvvEEEEvNT_6ParamsE,"",@"SHT_CUDA_INFO"
	.sectionflags	@""
	.align	4


	//----- nvinfo : EIATTR_CUDA_API_VERSION
	.align		4
        /*0000*/ 	.byte	0x04, 0x37
        /*0002*/ 	.short	(.L_31 - .L_30)
.L_30:
        /*0004*/ 	.word	0x00000082


	//----- nvinfo : EIATTR_KPARAM_INFO
	.align		4
.L_31:
        /*0008*/ 	.byte	0x04, 0x17
        /*000a*/ 	.short	(.L_33 - .L_32)
.L_32:
        /*000c*/ 	.word	0x00000000
        /*0010*/ 	.short	0x0000
        /*0012*/ 	.short	0x0000
        /*0014*/ 	.byte	0x00, 0xf0, 0x01, 0x20


	//----- nvinfo : EIATTR_AT_ENTRY_FRAGMENTS
	.align		4
.L_33:
        /*0018*/ 	.byte	0x04, 0x4f
        /*001a*/ 	.short	(.L_35 - .L_34)


	//   ....[0]....
.L_34:
        /*001c*/ 	.word	0x00000007


	//----- nvinfo : EIATTR_RESERVED_SMEM_USED
	.align		4
.L_35:
        /*0020*/ 	.byte	0x01, 0x41
	.zero		2


	//----- nvinfo : EIATTR_SPARSE_MMA_MASK
	.align		4
        /*0024*/ 	.byte	0x03, 0x50
        /*0026*/ 	.short	0x0000


	//----- nvinfo : EIATTR_TCGEN05_2CTA_USED
	.align		4
        /*0028*/ 	.byte	0x01, 0x52
	.zero		2


	//----- nvinfo : EIATTR_MAXREG_COUNT
	.align		4
        /*002c*/ 	.byte	0x03, 0x1b
        /*002e*/ 	.short	0x00ff


	//----- nvinfo : EIATTR_NUM_BARRIERS
	.align		4
        /*0030*/ 	.byte	0x02, 0x4c
        /*0032*/ 	.byte	0x07
	.zero		1


	//----- nvinfo : EIATTR_EXTERNS
	.align		4
        /*0034*/ 	.byte	0x04, 0x0f
        /*0036*/ 	.short	(.L_37 - .L_36)


	//   ....[0]....
	.align		4
.L_36:
        /*0038*/ 	.word	index@(__assertfail)


	//----- nvinfo : EIATTR_MERCURY_ISA_VERSION
	.align		4
.L_37:
        /*003c*/ 	.byte	0x03, 0x5f
        /*003e*/ 	.short	0x0101


	//----- nvinfo : EIATTR_INT_WARP_WIDE_INSTR_OFFSETS
	.align		4
        /*0040*/ 	.byte	0x04, 0x31
        /*0042*/ 	.short	(.L_39 - .L_38)


	//   ....[0]....
.L_38:
        /*0044*/ 	.word	0x00000cd0


	//   ....[1]....
        /*0048*/ 	.word	0x00000d70


	//   ....[2]....
        /*004c*/ 	.word	0x000020d0


	//   ....[3]....
        /*0050*/ 	.word	0x00003f60


	//   ....[4]....
        /*0054*/ 	.word	0x00003f80


	//   ....[5]....
        /*0058*/ 	.word	0x00003fb0


	//   ....[6]....
        /*005c*/ 	.word	0x000049c0


	//   ....[7]....
        /*0060*/ 	.word	0x00004ae0


	//----- nvinfo : EIATTR_COOP_GROUP_MASK_REGIDS
	.align		4
.L_39:
        /*0064*/ 	.byte	0x04, 0x29
        /*0066*/ 	.short	(.L_41 - .L_40)


	//   ....[0]....
.L_40:
        /*0068*/ 	.word	0xffffffff


	//   ....[1]....
        /*006c*/ 	.word	0xffffffff


	//   ....[2]....
        /*0070*/ 	.word	0xffffffff


	//   ....[3]....
        /*0074*/ 	.word	0xffffffff


	//   ....[4]....
        /*0078*/ 	.word	0xffffffff


	//   ....[5]....
        /*007c*/ 	.word	0xffffffff


	//   ....[6]....
        /*0080*/ 	.word	0xffffffff


	//   ....[7]....
        /*0084*/ 	.word	0xffffffff


	//   ....[8]....
        /*0088*/ 	.word	0xffffffff


	//   ....[9]....
        /*008c*/ 	.word	0xffffffff


	//   ....[10]....
        /*0090*/ 	.word	0xffffffff


	//   ....[11]....
        /*0094*/ 	.word	0xffffffff


	//   ....[12]....
        /*0098*/ 	.word	0xffffffff


	//   ....[13]....
        /*009c*/ 	.word	0xffffffff


	//----- nvinfo : EIATTR_COOP_GROUP_INSTR_OFFSETS
	.align		4
.L_41:
        /*00a0*/ 	.byte	0x04, 0x28
        /*00a2*/ 	.short	(.L_43 - .L_42)


	//   ....[0]....
.L_42:
        /*00a4*/ 	.word	0x000000c0


	//   ....[1]....
        /*00a8*/ 	.word	0x00000500


	//   ....[2]....
        /*00ac*/ 	.word	0x000006a0


	//   ....[3]....
        /*00b0*/ 	.word	0x000007d0


	//   ....[4]....
        /*00b4*/ 	.word	0x000008c0


	//   ....[5]....
        /*00b8*/ 	.word	0x00000a20


	//   ....[6]....
        /*00bc*/ 	.word	0x00000bb0


	//   ....[7]....
        /*00c0*/ 	.word	0x00000df0


	//   ....[8]....
        /*00c4*/ 	.word	0x00001fb0


	//   ....[9]....
        /*00c8*/ 	.word	0x00002e20


	//   ....[10]....
        /*00cc*/ 	.word	0x000032f0


	//   ....[11]....
        /*00d0*/ 	.word	0x00003320


	//   ....[12]....
        /*00d4*/ 	.word	0x00003e60


	//   ....[13]....
        /*00d8*/ 	.word	0x00004070


	//----- nvinfo : EIATTR_VRC_CTA_INIT_COUNT
	.align		4
.L_43:
        /*00dc*/ 	.byte	0x02, 0x4a
        /*00de*/ 	.byte	0x80
	.zero		1


	//----- nvinfo : EIATTR_SYSCALL_OFFSETS
	.align		4
        /*00e0*/ 	.byte	0x04, 0x46
        /*00e2*/ 	.short	(.L_45 - .L_44)


	//   ....[0]....
.L_44:
        /*00e4*/ 	.word	0x000054a0


	//   ....[1]....
        /*00e8*/ 	.word	0x000055e0


	//   ....[2]....
        /*00ec*/ 	.word	0x00005d80


	//----- nvinfo : EIATTR_MBARRIER_INSTR_OFFSETS
	.align		4
.L_45:
        /*00f0*/ 	.byte	0x04, 0x39
        /*00f2*/ 	.short	(.L_47 - .L_46)


	//   ....[0]....
.L_46:
        /*00f4*/ 	.word	0x000005f0
        /*00f8*/ 	.word	0x000000ff
        /*00fc*/ 	.word	0x00000000
        /*0100*/ 	.short	0x0100
        /*0102*/ 	.byte	0x08
	.zero		1


	//   ....[1]....
        /*0104*/ 	.word	0x00000600
        /*0108*/ 	.word	0x000000ff
        /*010c*/ 	.word	0x00000028
        /*0110*/ 	.short	0x0100
        /*0112*/ 	.byte	0x08
	.zero		1


	//   ....[2]....
        /*0114*/ 	.word	0x00000610
        /*0118*/ 	.word	0x000000ff
        /*011c*/ 	.word	0x00000008
        /*0120*/ 	.short	0x0100
        /*0122*/ 	.byte	0x08
	.zero		1


	//   ....[3]....
        /*0124*/ 	.word	0x00000620
        /*0128*/ 	.word	0x000000ff
        /*012c*/ 	.word	0x00000030
        /*0130*/ 	.short	0x0100
        /*0132*/ 	.byte	0x08
	.zero		1


	//   ....[4]....
        /*0134*/ 	.word	0x00000630
        /*0138*/ 	.word	0x000000ff
        /*013c*/ 	.word	0x00000010
        /*0140*/ 	.short	0x0100
        /*0142*/ 	.byte	0x08
	.zero		1


	//   ....[5]....
        /*0144*/ 	.word	0x00000640
        /*0148*/ 	.word	0x000000ff
        /*014c*/ 	.word	0x00000038
        /*0150*/ 	.short	0x0100
        /*0152*/ 	.byte	0x08
	.zero		1


	//   ....[6]....
        /*0154*/ 	.word	0x00000650
        /*0158*/ 	.word	0x000000ff
        /*015c*/ 	.word	0x00000018
        /*0160*/ 	.short	0x0100
        /*0162*/ 	.byte	0x08
	.zero		1


	//   ....[7]....
        /*0164*/ 	.word	0x00000660
        /*0168*/ 	.word	0x000000ff
        /*016c*/ 	.word	0x00000040
        /*0170*/ 	.short	0x0100
        /*0172*/ 	.byte	0x08
	.zero		1


	//   ....[8]....
        /*0174*/ 	.word	0x00000670
        /*0178*/ 	.word	0x000000ff
        /*017c*/ 	.word	0x00000020
        /*0180*/ 	.short	0x0100
        /*0182*/ 	.byte	0x08
	.zero		1


	//   ....[9]....
        /*0184*/ 	.word	0x00000680
        /*0188*/ 	.word	0x000000ff
        /*018c*/ 	.word	0x00000048
        /*0190*/ 	.short	0x0100
        /*0192*/ 	.byte	0x08
	.zero		1


	//   ....[10]....
        /*0194*/ 	.word	0x000007a0
        /*0198*/ 	.word	0x000000ff
        /*019c*/ 	.word	0x00000050
        /*01a0*/ 	.short	0x0100
        /*01a2*/ 	.byte	0x09
	.zero		1


	//   ....[11]....
        /*01a4*/ 	.word	0x000007b0
        /*01a8*/ 	.word	0x000000ff
        /*01ac*/ 	.word	0x00000058
        /*01b0*/ 	.short	0x0100
        /*01b2*/ 	.byte	0x09
	.zero		1


	//   ....[12]....
        /*01b4*/ 	.word	0x00000890
        /*01b8*/ 	.word	0x000000ff
        /*01bc*/ 	.word	0x00000060
        /*01c0*/ 	.short	0x0100
        /*01c2*/ 	.byte	0x08
	.zero		1


	//   ....[13]....
        /*01c4*/ 	.word	0x000008a0
        /*01c8*/ 	.word	0x000000ff
        /*01cc*/ 	.word	0x00000068
        /*01d0*/ 	.short	0x0100
        /*01d2*/ 	.byte	0x08
	.zero		1


	//   ....[14]....
        /*01d4*/ 	.word	0x000009d0
        /*01d8*/ 	.word	0x000000ff
        /*01dc*/ 	.word	0x00000070
        /*01e0*/ 	.short	0x0100
        /*01e2*/ 	.byte	0x08
	.zero		1


	//   ....[15]....
        /*01e4*/ 	.word	0x000009e0
        /*01e8*/ 	.word	0x000000ff
        /*01ec*/ 	.word	0x00000080
        /*01f0*/ 	.short	0x0100
        /*01f2*/ 	.byte	0x08
	.zero		1


	//   ....[16]....
        /*01f4*/ 	.word	0x000009f0
        /*01f8*/ 	.word	0x000000ff
        /*01fc*/ 	.word	0x00000078
        /*0200*/ 	.short	0x0100
        /*0202*/ 	.byte	0x08
	.zero		1


	//   ....[17]....
        /*0204*/ 	.word	0x00000a00
        /*0208*/ 	.word	0x000000ff
        /*020c*/ 	.word	0x00000088
        /*0210*/ 	.short	0x0100
        /*0212*/ 	.byte	0x08
	.zero		1


	//   ....[18]....
        /*0214*/ 	.word	0x00000b20
        /*0218*/ 	.word	0x000000ff
        /*021c*/ 	.word	0x00000090
        /*0220*/ 	.short	0x0100
        /*0222*/ 	.byte	0x09
	.zero		1


	//   ....[19]....
        /*0224*/ 	.word	0x00000b30
        /*0228*/ 	.word	0x000000ff
        /*022c*/ 	.word	0x000000b0
        /*0230*/ 	.short	0x0100
        /*0232*/ 	.byte	0x09
	.zero		1


	//   ....[20]....
        /*0234*/ 	.word	0x00000b40
        /*0238*/ 	.word	0x000000ff
        /*023c*/ 	.word	0x00000098
        /*0240*/ 	.short	0x0100
        /*0242*/ 	.byte	0x09
	.zero		1


	//   ....[21]....
        /*0244*/ 	.word	0x00000b50
        /*0248*/ 	.word	0x000000ff
        /*024c*/ 	.word	0x000000b8
        /*0250*/ 	.short	0x0100
        /*0252*/ 	.byte	0x09
	.zero		1


	//   ....[22]....
        /*0254*/ 	.word	0x00000b60
        /*0258*/ 	.word	0x000000ff
        /*025c*/ 	.word	0x000000a0
        /*0260*/ 	.short	0x0100
        /*0262*/ 	.byte	0x09
	.zero		1


	//   ....[23]....
        /*0264*/ 	.word	0x00000b70
        /*0268*/ 	.word	0x000000ff
        /*026c*/ 	.word	0x000000c0
        /*0270*/ 	.short	0x0100
        /*0272*/ 	.byte	0x09
	.zero		1


	//   ....[24]....
        /*0274*/ 	.word	0x00000b80
        /*0278*/ 	.word	0x000000ff
        /*027c*/ 	.word	0x000000a8
        /*0280*/ 	.short	0x0100
        /*0282*/ 	.byte	0x09
	.zero		1


	//   ....[25]....
        /*0284*/ 	.word	0x00000b90
        /*0288*/ 	.word	0x000000ff
        /*028c*/ 	.word	0x000000c8
        /*0290*/ 	.short	0x0100
        /*0292*/ 	.byte	0x09
	.zero		1


	//   ....[26]....
        /*0294*/ 	.word	0x00000c80
        /*0298*/ 	.word	0x000000ff
        /*029c*/ 	.word	0x000000d0
        /*02a0*/ 	.short	0x0100
        /*02a2*/ 	.byte	0x08
	.zero		1


	//   ....[27]....
        /*02a4*/ 	.word	0x00000c90
        /*02a8*/ 	.word	0x000000ff
        /*02ac*/ 	.word	0x000000e0
        /*02b0*/ 	.short	0x0100
        /*02b2*/ 	.byte	0x08
	.zero		1


	//   ....[28]....
        /*02b4*/ 	.word	0x00000ca0
        /*02b8*/ 	.word	0x000000ff
        /*02bc*/ 	.word	0x000000d8
        /*02c0*/ 	.short	0x0100
        /*02c2*/ 	.byte	0x08
	.zero		1


	//   ....[29]....
        /*02c4*/ 	.word	0x00000cb0
        /*02c8*/ 	.word	0x000000ff
        /*02cc*/ 	.word	0x000000e8
        /*02d0*/ 	.short	0x0100
        /*02d2*/ 	.byte	0x08
	.zero		1


	//   ....[30]....
        /*02d4*/ 	.word	0x00000da0
        /*02d8*/ 	.word	0x000000ff
        /*02dc*/ 	.word	0x000000f0
        /*02e0*/ 	.short	0x0100
        /*02e2*/ 	.byte	0x06
	.zero		1


	//   ....[31]....
        /*02e4*/ 	.word	0x000017b0
        /*02e8*/ 	.word	0x00000003
        /*02ec*/ 	.word	0x000000e0
        /*02f0*/ 	.short	0x010a
        /*02f2*/ 	.byte	0xff
	.zero		1


	//   ....[32]....
        /*02f4*/ 	.word	0x000017e0
        /*02f8*/ 	.word	0x00000003
        /*02fc*/ 	.word	0x000000d0
        /*0300*/ 	.short	0x0101
        /*0302*/ 	.byte	0xff
	.zero		1


	//   ....[33]....
        /*0304*/ 	.word	0x000018e0
        /*0308*/ 	.word	0x000000ff
        /*030c*/ 	.word	0x00000028
        /*0310*/ 	.short	0x010a
        /*0312*/ 	.byte	0x08
	.zero		1


	//   ....[34]....
        /*0314*/ 	.word	0x000019b0
        /*0318*/ 	.word	0x000000ff
        /*031c*/ 	.word	0x00000028
        /*0320*/ 	.short	0x010a
        /*0322*/ 	.byte	0x21
	.zero		1


	//   ....[35]....
        /*0324*/ 	.word	0x00001b60
        /*0328*/ 	.word	0x000000ff
        /*032c*/ 	.word	0x00000028
        /*0330*/ 	.short	0x010a
        /*0332*/ 	.byte	0x08
	.zero		1


	//   ....[36]....
        /*0334*/ 	.word	0x00001c60
        /*0338*/ 	.word	0x000000ff
        /*033c*/ 	.word	0x00000068
        /*0340*/ 	.short	0x0101
        /*0342*/ 	.byte	0x04
	.zero		1


	//   ....[37]....
        /*0344*/ 	.word	0x00001c80
        /*0348*/ 	.word	0x000000ff
        /*034c*/ 	.word	0x00000028
        /*0350*/ 	.short	0x010a
        /*0352*/ 	.byte	0x08
	.zero		1


	//   ....[38]....
        /*0354*/ 	.word	0x00001d00
        /*0358*/ 	.word	0x000000ff
        /*035c*/ 	.word	0x00000028
        /*0360*/ 	.short	0x010a
        /*0362*/ 	.byte	0x11
	.zero		1


	//   ....[39]....
        /*0364*/ 	.word	0x00001e90
        /*0368*/ 	.word	0x000000ff
        /*036c*/ 	.word	0x00000028
        /*0370*/ 	.short	0x010a
        /*0372*/ 	.byte	0x08
	.zero		1


	//   ....[40]....
        /*0374*/ 	.word	0x00001fe0
        /*0378*/ 	.word	0x00000002
        /*037c*/ 	.word	0x00000070
        /*0380*/ 	.short	0x010a
        /*0382*/ 	.byte	0xff
	.zero		1


	//   ....[41]....
        /*0384*/ 	.word	0x000020a0
        /*0388*/ 	.word	0x00000002
        /*038c*/ 	.word	0x00000000
        /*0390*/ 	.short	0x0101
        /*0392*/ 	.byte	0xff
	.zero		1


	//   ....[42]....
        /*0394*/ 	.word	0x00002600
        /*0398*/ 	.word	0x000000ff
        /*039c*/ 	.word	0x00000000
        /*03a0*/ 	.short	0x010a
        /*03a2*/ 	.byte	0x05
	.zero		1


	//   ....[43]....
        /*03a4*/ 	.word	0x00002690
        /*03a8*/ 	.word	0x000000ff
        /*03ac*/ 	.word	0x00000000
        /*03b0*/ 	.short	0x010a
        /*03b2*/ 	.byte	0x05
	.zero		1


	//   ....[44]....
        /*03b4*/ 	.word	0x00002720
        /*03b8*/ 	.word	0x000000ff
        /*03bc*/ 	.word	0x00000000
        /*03c0*/ 	.short	0x010a
        /*03c2*/ 	.byte	0x05
	.zero		1


	//   ....[45]....
        /*03c4*/ 	.word	0x000027b0
        /*03c8*/ 	.word	0x000000ff
        /*03cc*/ 	.word	0x00000000
        /*03d0*/ 	.short	0x010a
        /*03d2*/ 	.byte	0x05
	.zero		1


	//   ....[46]....
        /*03d4*/ 	.word	0x00002850
        /*03d8*/ 	.word	0x00000000
        /*03dc*/ 	.word	0x00000000
        /*03e0*/ 	.short	0x010a
        /*03e2*/ 	.byte	0xff
	.zero		1


	//   ....[47]....
        /*03e4*/ 	.word	0x00002980
        /*03e8*/ 	.word	0x00000000
        /*03ec*/ 	.word	0x000000d0
        /*03f0*/ 	.short	0x010a
        /*03f2*/ 	.byte	0xff
	.zero		1


	//   ....[48]....
        /*03f4*/ 	.word	0x000029f0
        /*03f8*/ 	.word	0x00000004
        /*03fc*/ 	.word	0x00000000
        /*0400*/ 	.short	0x0101
        /*0402*/ 	.byte	0xff
	.zero		1


	//   ....[49]....
        /*0404*/ 	.word	0x00002a10
        /*0408*/ 	.word	0x000000ff
        /*040c*/ 	.word	0x00000080
        /*0410*/ 	.short	0x010a
        /*0412*/ 	.byte	0x05
	.zero		1


	//   ....[50]....
        /*0414*/ 	.word	0x00002b30
        /*0418*/ 	.word	0x00000000
        /*041c*/ 	.word	0x00000070
        /*0420*/ 	.short	0x010a
        /*0422*/ 	.byte	0xff
	.zero		1


	//   ....[51]....
        /*0424*/ 	.word	0x00002c30
        /*0428*/ 	.word	0x00000000
        /*042c*/ 	.word	0x00000000
        /*0430*/ 	.short	0x0101
        /*0432*/ 	.byte	0xff
	.zero		1


	//   ....[52]....
        /*0434*/ 	.word	0x00002cc0
        /*0438*/ 	.word	0x000000ff
        /*043c*/ 	.word	0x00000080
        /*0440*/ 	.short	0x0106
        /*0442*/ 	.byte	0x05
	.zero		1


	//   ....[53]....
        /*0444*/ 	.word	0x00002ce0
        /*0448*/ 	.word	0x000000ff
        /*044c*/ 	.word	0x00000080
        /*0450*/ 	.short	0x010a
        /*0452*/ 	.byte	0x05
	.zero		1


	//   ....[54]....
        /*0454*/ 	.word	0x00002d70
        /*0458*/ 	.word	0x000000ff
        /*045c*/ 	.word	0x00000080
        /*0460*/ 	.short	0x0106
        /*0462*/ 	.byte	0x04
	.zero		1


	//   ....[55]....
        /*0464*/ 	.word	0x00002db0
        /*0468*/ 	.word	0x00000000
        /*046c*/ 	.word	0x00000080
        /*0470*/ 	.short	0x010a
        /*0472*/ 	.byte	0xff
	.zero		1


	//   ....[56]....
        /*0474*/ 	.word	0x00002ff0
        /*0478*/ 	.word	0x000000ff
        /*047c*/ 	.word	0x00000008
        /*0480*/ 	.short	0x010a
        /*0482*/ 	.byte	0x06
	.zero		1


	//   ....[57]....
        /*0484*/ 	.word	0x00003010
        /*0488*/ 	.word	0x000000ff
        /*048c*/ 	.word	0x00000008
        /*0490*/ 	.short	0x010a
        /*0492*/ 	.byte	0x06
	.zero		1


	//   ....[58]....
        /*0494*/ 	.word	0x000031a0
        /*0498*/ 	.word	0x000000ff
        /*049c*/ 	.word	0x00000008
        /*04a0*/ 	.short	0x010a
        /*04a2*/ 	.byte	0x06
	.zero		1


	//   ....[59]....
        /*04a4*/ 	.word	0x000031c0
        /*04a8*/ 	.word	0x000000ff
        /*04ac*/ 	.word	0x00000008
        /*04b0*/ 	.short	0x010a
        /*04b2*/ 	.byte	0x06
	.zero		1


	//   ....[60]....
        /*04b4*/ 	.word	0x00003280
        /*04b8*/ 	.word	0x000000ff
        /*04bc*/ 	.word	0x00000000
        /*04c0*/ 	.short	0x0101
        /*04c2*/ 	.byte	0x07
	.zero		1


	//   ....[61]....
        /*04c4*/ 	.word	0x00003580
        /*04c8*/ 	.word	0x00000000
        /*04cc*/ 	.word	0x00000070
        /*04d0*/ 	.short	0x010a
        /*04d2*/ 	.byte	0xff
	.zero		1


	//   ....[62]....
        /*04d4*/ 	.word	0x00003640
        /*04d8*/ 	.word	0x00000000
        /*04dc*/ 	.word	0x00000000
        /*04e0*/ 	.short	0x0101
        /*04e2*/ 	.byte	0xff
	.zero		1


	//   ....[63]....
        /*04e4*/ 	.word	0x00003700
        /*04e8*/ 	.word	0x000000ff
        /*04ec*/ 	.word	0x00000000
        /*04f0*/ 	.short	0x010a
        /*04f2*/ 	.byte	0x06
	.zero		1


	//   ....[64]....
        /*04f4*/ 	.word	0x00003710
        /*04f8*/ 	.word	0x000000ff
        /*04fc*/ 	.word	0x000000b0
        /*0500*/ 	.short	0x010a
        /*0502*/ 	.byte	0x0a
	.zero		1


	//   ....[65]....
        /*0504*/ 	.word	0x000037c0
        /*0508*/ 	.word	0x000000ff
        /*050c*/ 	.word	0x00000000
        /*0510*/ 	.short	0x010a
        /*0512*/ 	.byte	0x09
	.zero		1


	//   ....[66]....
        /*0514*/ 	.word	0x00003900
        /*0518*/ 	.word	0x000000ff
        /*051c*/ 	.word	0x00000000
        /*0520*/ 	.short	0x010a
        /*0522*/ 	.byte	0x06
	.zero		1


	//   ....[67]....
        /*0524*/ 	.word	0x00003b50
        /*0528*/ 	.word	0x000000ff
        /*052c*/ 	.word	0x00000000
        /*0530*/ 	.short	0x010a
        /*0532*/ 	.byte	0x07
	.zero		1


	//   ....[68]....
        /*0534*/ 	.word	0x00003be0
        /*0538*/ 	.word	0x000000ff
        /*053c*/ 	.word	0x00000000
        /*0540*/ 	.short	0x010a
        /*0542*/ 	.byte	0x07
	.zero		1


	//   ....[69]....
        /*0544*/ 	.word	0x00003c70
        /*0548*/ 	.word	0x000000ff
        /*054c*/ 	.word	0x00000000
        /*0550*/ 	.short	0x010a
        /*0552*/ 	.byte	0x07
	.zero		1


	//   ....[70]....
        /*0554*/ 	.word	0x00003d10
        /*0558*/ 	.word	0x00000000
        /*055c*/ 	.word	0x00000000
        /*0560*/ 	.short	0x010a
        /*0562*/ 	.byte	0xff
	.zero		1


	//   ....[71]....
        /*0564*/ 	.word	0x00003d50
        /*0568*/ 	.word	0x00000000
        /*056c*/ 	.word	0x00000000
        /*0570*/ 	.short	0x010a
        /*0572*/ 	.byte	0xff
	.zero		1


	//   ....[72]....
        /*0574*/ 	.word	0x00003dc0
        /*0578*/ 	.word	0x000000ff
        /*057c*/ 	.word	0x00000000
        /*0580*/ 	.short	0x0101
        /*0582*/ 	.byte	0x05
	.zero		1


	//   ....[73]....
        /*0584*/ 	.word	0x00003e00
        /*0588*/ 	.word	0x000000ff
        /*058c*/ 	.word	0x000000f0
        /*0590*/ 	.short	0x010a
        /*0592*/ 	.byte	0x08
	.zero		1


	//   ....[74]....
        /*0594*/ 	.word	0x00003e50
        /*0598*/ 	.word	0x000000ff
        /*059c*/ 	.word	0x00000000
        /*05a0*/ 	.short	0x0101
        /*05a2*/ 	.byte	0x05
	.zero		1


	//   ....[75]....
        /*05a4*/ 	.word	0x00004260
        /*05a8*/ 	.word	0x00000000
        /*05ac*/ 	.word	0x00000070
        /*05b0*/ 	.short	0x010a
        /*05b2*/ 	.byte	0xff
	.zero		1


	//   ....[76]....
        /*05b4*/ 	.word	0x00004350
        /*05b8*/ 	.word	0x00000000
        /*05bc*/ 	.word	0x00000000
        /*05c0*/ 	.short	0x0101
        /*05c2*/ 	.byte	0xff
	.zero		1


	//   ....[77]....
        /*05c4*/ 	.word	0x00004670
        /*05c8*/ 	.word	0x000000ff
        /*05cc*/ 	.word	0x00000068
        /*05d0*/ 	.short	0x010a
        /*05d2*/ 	.byte	0x06
	.zero		1


	//   ....[78]....
        /*05d4*/ 	.word	0x000047f0
        /*05d8*/ 	.word	0x000000ff
        /*05dc*/ 	.word	0x00000058
        /*05e0*/ 	.short	0x010a
        /*05e2*/ 	.byte	0x06
	.zero		1


	//   ....[79]....
        /*05e4*/ 	.word	0x00004b20
        /*05e8*/ 	.word	0x000000ff
        /*05ec*/ 	.word	0x00000050
        /*05f0*/ 	.short	0x010b
        /*05f2*/ 	.byte	0x06
	.zero		1


	//   ....[80]....
        /*05f4*/ 	.word	0x00004b40
        /*05f8*/ 	.word	0x000000ff
        /*05fc*/ 	.word	0x00000000
        /*0600*/ 	.short	0x0101
        /*0602*/ 	.byte	0x25
	.zero		1


	//   ....[81]....
        /*0604*/ 	.word	0x00004b80
        /*0608*/ 	.word	0x00000000
        /*060c*/ 	.word	0x00000058
        /*0610*/ 	.short	0x010a
        /*0612*/ 	.byte	0xff
	.zero		1


	//   ....[82]....
        /*0614*/ 	.word	0x00004eb0
        /*0618*/ 	.word	0x00000000
        /*061c*/ 	.word	0x00000070
        /*0620*/ 	.short	0x010a
        /*0622*/ 	.byte	0xff
	.zero		1


	//   ....[83]....
        /*0624*/ 	.word	0x00004fc0
        /*0628*/ 	.word	0x00000000
        /*062c*/ 	.word	0x00000000
        /*0630*/ 	.short	0x0101
        /*0632*/ 	.byte	0xff
	.zero		1


	//   ....[84]....
        /*0634*/ 	.word	0x00005960
        /*0638*/ 	.word	0x000000ff
        /*063c*/ 	.word	0x00000050
        /*0640*/ 	.short	0x010a
        /*0642*/ 	.byte	0x2b
	.zero		1


	//   ....[85]....
        /*0644*/ 	.word	0x00005970
        /*0648*/ 	.word	0x000000b5
        /*064c*/ 	.word	0x00000090
        /*0650*/ 	.short	0x010a
        /*0652*/ 	.byte	0xff
	.zero		1


	//   ....[86]....
        /*0654*/ 	.word	0x00005b00
        /*0658*/ 	.word	0x000000ff
        /*065c*/ 	.word	0x00000050
        /*0660*/ 	.short	0x010a
        /*0662*/ 	.byte	0x2b
	.zero		1


	//   ....[87]....
        /*0664*/ 	.word	0x00005c00
        /*0668*/ 	.word	0x000000ff
        /*066c*/ 	.word	0x00000000
        /*0670*/ 	.short	0x0101
        /*0672*/ 	.byte	0x04
	.zero		1


	//   ....[88]....
        /*0674*/ 	.word	0x00005c60
        /*0678*/ 	.word	0x000000b5
        /*067c*/ 	.word	0x00000090
        /*0680*/ 	.short	0x010a
        /*0682*/ 	.byte	0xff
	.zero		1


	//   ....[89]....
        /*0684*/ 	.word	0x00005f00
        /*0688*/ 	.word	0x000000b5
        /*068c*/ 	.word	0x00000000
        /*0690*/ 	.short	0x0101
        /*0692*/ 	.byte	0xff
	.zero		1


	//   ....[90]....
        /*0694*/ 	.word	0x000070c0
        /*0698*/ 	.word	0x00000003
        /*069c*/ 	.word	0x000000e0
        /*06a0*/ 	.short	0x010a
        /*06a2*/ 	.byte	0xff
	.zero		1


	//   ....[91]....
        /*06a4*/ 	.word	0x00007120
        /*06a8*/ 	.word	0x00000002
        /*06ac*/ 	.word	0x00000028
        /*06b0*/ 	.short	0x010a
        /*06b2*/ 	.byte	0xff
	.zero		1


	//   ....[92]....
        /*06b4*/ 	.word	0x00007180
        /*06b8*/ 	.word	0x00000002
        /*06bc*/ 	.word	0x00000028
        /*06c0*/ 	.short	0x010a
        /*06c2*/ 	.byte	0xff
	.zero		1


	//   ....[93]....
        /*06c4*/ 	.word	0x000071d0
        /*06c8*/ 	.word	0x00000002
        /*06cc*/ 	.word	0x00000070
        /*06d0*/ 	.short	0x010a
        /*06d2*/ 	.byte	0xff
	.zero		1


	//   ....[94]....
        /*06d4*/ 	.word	0x00007230
        /*06d8*/ 	.word	0x00000000
        /*06dc*/ 	.word	0x00000000
        /*06e0*/ 	.short	0x010a
        /*06e2*/ 	.byte	0xff
	.zero		1


	//   ....[95]....
        /*06e4*/ 	.word	0x00007290
        /*06e8*/ 	.word	0x00000000
        /*06ec*/ 	.word	0x00000000
        /*06f0*/ 	.short	0x010a
        /*06f2*/ 	.byte	0xff
	.zero		1


	//   ....[96]....
        /*06f4*/ 	.word	0x000072f0
        /*06f8*/ 	.word	0x00000000
        /*06fc*/ 	.word	0x00000000
        /*0700*/ 	.short	0x010a
        /*0702*/ 	.byte	0xff
	.zero		1


	//   ....[97]....
        /*0704*/ 	.word	0x00007350
        /*0708*/ 	.word	0x00000000
        /*070c*/ 	.word	0x00000000
        /*0710*/ 	.short	0x010a
        /*0712*/ 	.byte	0xff
	.zero		1


	//   ....[98]....
        /*0714*/ 	.word	0x000073a0
        /*0718*/ 	.word	0x00000000
        /*071c*/ 	.word	0x000000d0
        /*0720*/ 	.short	0x010a
        /*0722*/ 	.byte	0xff
	.zero		1


	//   ....[99]....
        /*0724*/ 	.word	0x00007400
        /*0728*/ 	.word	0x00000000
        /*072c*/ 	.word	0x00000080
        /*0730*/ 	.short	0x010a
        /*0732*/ 	.byte	0xff
	.zero		1


	//   ....[100]....
        /*0734*/ 	.word	0x00007450
        /*0738*/ 	.word	0x00000000
        /*073c*/ 	.word	0x00000070
        /*0740*/ 	.short	0x010a
        /*0742*/ 	.byte	0xff
	.zero		1


	//   ....[101]....
        /*0744*/ 	.word	0x000074b0
        /*0748*/ 	.word	0x00000000
        /*074c*/ 	.word	0x00000080
        /*0750*/ 	.short	0x010a
        /*0752*/ 	.byte	0xff
	.zero		1


	//   ....[102]....
        /*0754*/ 	.word	0x00007510
        /*0758*/ 	.word	0x00000004
        /*075c*/ 	.word	0x00000008
        /*0760*/ 	.short	0x010a
        /*0762*/ 	.byte	0xff
	.zero		1


	//   ....[103]....
        /*0764*/ 	.word	0x000075f0
        /*0768*/ 	.word	0x00000002
        /*076c*/ 	.word	0x00000008
        /*0770*/ 	.short	0x010a
        /*0772*/ 	.byte	0xff
	.zero		1


	//   ....[104]....
        /*0774*/ 	.word	0x00007640
        /*0778*/ 	.word	0x00000000
        /*077c*/ 	.word	0x00000070
        /*0780*/ 	.short	0x010a
        /*0782*/ 	.byte	0xff
	.zero		1


	//   ....[105]....
        /*0784*/ 	.word	0x000076a0
        /*0788*/ 	.word	0x00000000
        /*078c*/ 	.word	0x000000b0
        /*0790*/ 	.short	0x010a
        /*0792*/ 	.byte	0xff
	.zero		1


	//   ....[106]....
        /*0794*/ 	.word	0x00007700
        /*0798*/ 	.word	0x00000000
        /*079c*/ 	.word	0x00000000
        /*07a0*/ 	.short	0x010a
        /*07a2*/ 	.byte	0xff
	.zero		1


	//   ....[107]....
        /*07a4*/ 	.word	0x00007760
        /*07a8*/ 	.word	0x00000000
        /*07ac*/ 	.word	0x00000000
        /*07b0*/ 	.short	0x010a
        /*07b2*/ 	.byte	0xff
	.zero		1


	//   ....[108]....
        /*07b4*/ 	.word	0x000077c0
        /*07b8*/ 	.word	0x00000000
        /*07bc*/ 	.word	0x00000000
        /*07c0*/ 	.short	0x010a
        /*07c2*/ 	.byte	0xff
	.zero		1


	//   ....[109]....
        /*07c4*/ 	.word	0x00007820
        /*07c8*/ 	.word	0x00000000
        /*07cc*/ 	.word	0x00000000
        /*07d0*/ 	.short	0x010a
        /*07d2*/ 	.byte	0xff
	.zero		1


	//   ....[110]....
        /*07d4*/ 	.word	0x00007880
        /*07d8*/ 	.word	0x00000000
        /*07dc*/ 	.word	0x000000f0
        /*07e0*/ 	.short	0x010a
        /*07e2*/ 	.byte	0xff
	.zero		1


	//   ....[111]....
        /*07e4*/ 	.word	0x000078d0
        /*07e8*/ 	.word	0x00000000
        /*07ec*/ 	.word	0x00000070
        /*07f0*/ 	.short	0x010a
        /*07f2*/ 	.byte	0xff
	.zero		1


	//   ....[112]....
        /*07f4*/ 	.word	0x00007930
        /*07f8*/ 	.word	0x00000000
        /*07fc*/ 	.word	0x00000068
        /*0800*/ 	.short	0x010a
        /*0802*/ 	.byte	0xff
	.zero		1


	//   ....[113]....
        /*0804*/ 	.word	0x00007990
        /*0808*/ 	.word	0x00000003
        /*080c*/ 	.word	0x00000058
        /*0810*/ 	.short	0x010a
        /*0812*/ 	.byte	0xff
	.zero		1


	//   ....[114]....
        /*0814*/ 	.word	0x000079e0
        /*0818*/ 	.word	0x00000000
        /*081c*/ 	.word	0x00000070
        /*0820*/ 	.short	0x010a
        /*0822*/ 	.byte	0xff
	.zero		1


	//   ....[115]....
        /*0824*/ 	.word	0x00007a40
        /*0828*/ 	.word	0x00000000
        /*082c*/ 	.word	0x00000050
        /*0830*/ 	.short	0x010a
        /*0832*/ 	.byte	0xff
	.zero		1


	//   ....[116]....
        /*0834*/ 	.word	0x00007a90
        /*0838*/ 	.word	0x000000b5
        /*083c*/ 	.word	0x00000090
        /*0840*/ 	.short	0x010a
        /*0842*/ 	.byte	0xff
	.zero		1


	//----- nvinfo : EIATTR_NUM_MBARRIERS
	.align		4
.L_47:
        /*0844*/ 	.byte	0x03, 0x38
        /*0846*/ 	.short	0x001f


	//----- nvinfo : EIATTR_EXIT_INSTR_OFFSETS
	.align		4
        /*0848*/ 	.byte	0x04, 0x1c
        /*084a*/ 	.short	(.L_49 - .L_48)


	//   ....[0]....
.L_48:
        /*084c*/ 	.word	0x00002880


	//   ....[1]....
        /*0850*/ 	.word	0x00002d80


	//   ....[2]....
        /*0854*/ 	.word	0x00002de0


	//   ....[3]....
        /*0858*/ 	.word	0x00004080


	//   ....[4]....
        /*085c*/ 	.word	0x00004bb0


	//   ....[5]....
        /*0860*/ 	.word	0x00004bf0


	//   ....[6]....
        /*0864*/ 	.word	0x000070b0


	//----- nvinfo : EIATTR_MAX_THREADS
	.align		4
.L_49:
        /*0868*/ 	.byte	0x04, 0x05
        /*086a*/ 	.short	(.L_51 - .L_50)
.L_50:
        /*086c*/ 	.word	0x00000100
        /*0870*/ 	.word	0x00000001
        /*0874*/ 	.word	0x00000001


	//----- nvinfo : EIATTR_CRS_STACK_SIZE
	.align		4
.L_51:
        /*0878*/ 	.byte	0x04, 0x1e
        /*087a*/ 	.short	(.L_53 - .L_52)
.L_52:
        /*087c*/ 	.word	0x00000000


	//----- nvinfo : EIATTR_CBANK_PARAM_SIZE
	.align		4
.L_53:
        /*0880*/ 	.byte	0x03, 0x19
        /*0882*/ 	.short	0x0800


	//----- nvinfo : EIATTR_PARAM_CBANK
	.align		4
        /*0884*/ 	.byte	0x04, 0x0a
        /*0886*/ 	.short	(.L_55 - .L_54)
	.align		4
.L_54:
        /*0888*/ 	.word	index@(.nv.constant0._ZN7cutlass13device_kernelINS_4gemm6kernel13GemmUniversalIN4cute5tupleIJiiiiEEENS1_10collective13CollectiveMmaINS1_35MainloopSm100TmaUmmaWarpSpecializedILi5ELi2ELi4ENS5_IJNS4_1CILi2EEENSA_ILi1EEESC_EEEEENS5_IJNSA_ILi256EEENSA_ILi64EEESG_EEENS_12float_e5m2_tENS5_IJlSC_lEEESI_SJ_NS4_8TiledMMAINS4_8MMA_AtomIJNS4_10MMA_TraitsINS4_25SM100_MMA_F8F6F4_2x1SM_SSEJSI_SI_fSF_SG_NS4_17integral_constantINS4_4UMMA5MajorELSQ_0EEESR_NSO_INSP_7ScaleInELSS_0EEEST_EEEEEENS4_6LayoutINS5_IJSC_SC_SC_EEENS5_IJNSA_ILi0EEESY_SY_EEEEENS5_IJNS4_10UnderscoreES11_S11_EEEEENS4_18SM100_TMA_2SM_LOADENS4_14ComposedLayoutINS4_7SwizzleILi2ELi4ELi3EEENS4_18smem_ptr_flag_bitsILi8EEENSW_INS5_IJNSA_ILi8EEESG_EEENS5_IJSG_SC_EEEEEEEvNS4_8identityES14_S1E_vS1F_EENS_8epilogue10collective18CollectiveEpilogueINS1H_23Sm100TmaWarpSpecializedILi1ELi1ELi64ELb0ELb0EEEJNS5_IJNSA_ILi128EEESG_SG_EEENS5_IJNSW_IS1M_SC_EENSW_ISG_SC_EEEEESI_SJ_SI_SJ_NS1H_6fusion15FusionCallbacksIS1L_NS1R_17LinearCombinationISI_fSI_fLNS_15FloatRoundStyleE2EEES1N_S1Q_JEEENS4_5SM1004TMEM4LOAD26SM100_TMEM_LOAD_32dp32b64xENS4_13SM90_TMA_LOADES1E_NS4_39AutoVectorizingCopyWithAssumedAlignmentILi128EEENS4_14SM90_TMA_STOREES1E_S23_S23_EEEvvEEEEvNT_6ParamsE)
        /*088c*/ 	.short	0x0380
        /*088e*/ 	.short	0x0800


	//----- nvinfo : EIATTR_SW_WAR
	.align		4
.L_55:
        /*0890*/ 	.byte	0x04, 0x36
        /*0892*/ 	.short	(.L_57 - .L_56)
.L_56:
        /*0894*/ 	.word	0x00000008
.L_57:


//--------------------- .nv.callgraph             --------------------------
	.section	.nv.callgraph,"",@"SHT_CUDA_CALLGRAPH"
	.align	4
	.sectionentsize	8
	.align		4
        /*0000*/ 	.word	0x00000000
	.align		4
        /*0004*/ 	.word	0xffffffff
	.align		4
        /*0008*/ 	.word	index@(_ZN7cutlass13device_kernelINS_4gemm6kernel13GemmUniversalIN4cute5tupleIJiiiiEEENS1_10collective13CollectiveMmaINS1_35MainloopSm100TmaUmmaWarpSpecializedILi5ELi2ELi4ENS5_IJNS4_1CILi2EEENSA_ILi1EEESC_EEEEENS5_IJNSA_ILi256EEENSA_ILi64EEESG_EEENS_12float_e5m2_tENS5_IJlSC_lEEESI_SJ_NS4_8TiledMMAINS4_8MMA_AtomIJNS4_10MMA_TraitsINS4_25SM100_MMA_F8F6F4_2x1SM_SSEJSI_SI_fSF_SG_NS4_17integral_constantINS4_4UMMA5MajorELSQ_0EEESR_NSO_INSP_7ScaleInELSS_0EEEST_EEEEEENS4_6LayoutINS5_IJSC_SC_SC_EEENS5_IJNSA_ILi0EEESY_SY_EEEEENS5_IJNS4_10UnderscoreES11_S11_EEEEENS4_18SM100_TMA_2SM_LOADENS4_14ComposedLayoutINS4_7SwizzleILi2ELi4ELi3EEENS4_18smem_ptr_flag_bitsILi8EEENSW_INS5_IJNSA_ILi8EEESG_EEENS5_IJSG_SC_EEEEEEEvNS4_8identityES14_S1E_vS1F_EENS_8epilogue10collective18CollectiveEpilogueINS1H_23Sm100TmaWarpSpecializedILi1ELi1ELi64ELb0ELb0EEEJNS5_IJNSA_ILi128EEESG_SG_EEENS5_IJNSW_IS1M_SC_EENSW_ISG_SC_EEEEESI_SJ_SI_SJ_NS1H_6fusion15FusionCallbacksIS1L_NS1R_17LinearCombinationISI_fSI_fLNS_15FloatRoundStyleE2EEES1N_S1Q_JEEENS4_5SM1004TMEM4LOAD26SM100_TMEM_LOAD_32dp32b64xENS4_13SM90_TMA_LOADES1E_NS4_39AutoVectorizingCopyWithAssumedAlignmentILi128EEENS4_14SM90_TMA_STOREES1E_S23_S23_EEEvvEEEEvNT_6ParamsE)
	.align		4
        /*000c*/ 	.word	index@(__assertfail)
	.align		4
        /*0010*/ 	.word	0x00000000
	.align		4
        /*0014*/ 	.word	0xfffffffe
	.align		4
        /*0018*/ 	.word	0x00000000
	.align		4
        /*001c*/ 	.word	0xfffffffd
	.align		4
        /*0020*/ 	.word	0x00000000
	.align		4
        /*0024*/ 	.word	0xfffffffc


//--------------------- .nv.constant4             --------------------------
	.section	.nv.constant4,"a",@progbits
	.align	8
	.align		8
.nv.constant4:
        /*0000*/ 	.dword	__assertfail
	.align		8
        /*0008*/ 	.dword	__unnamed_1
	.align		8
        /*0010*/ 	.dword	__unnamed_2
	.align		8
        /*0018*/ 	.dword	_ZN39_INTERNAL_8ca7d003_4_k_cu_83be9279_91544cuda3std3__45__cpo5beginE
	.align		8
        /*0020*/ 	.dword	_ZN39_INTERNAL_8ca7d003_4_k_cu_83be9279_91544cuda3std3__45__cpo3endE
	.align		8
        /*0028*/ 	.dword	_ZN39_INTERNAL_8ca7d003_4_k_cu_83be9279_91544cuda3std3__45__cpo6cbeginE
	.align		8
        /*0030*/ 	.dword	_ZN39_INTERNAL_8ca7d003_4_k_cu_83be9279_91544cuda3std3__45__cpo4cendE
	.align		8
        /*0038*/ 	.dword	_ZN39_INTERNAL_8ca7d003_4_k_cu_83be9279_91544cuda3std3__441_GLOBAL__N__8ca7d003_4_k_cu_83be9279_91546ignoreE
	.align		8
        /*0040*/ 	.dword	_ZN39_INTERNAL_8ca7d003_4_k_cu_83be9279_91544cuda3std3__419piecewise_constructE
	.align		8
        /*0048*/ 	.dword	_ZN39_INTERNAL_8ca7d003_4_k_cu_83be9279_91544cuda3std3__48in_placeE
	.align		8
        /*0050*/ 	.dword	_ZN39_INTERNAL_8ca7d003_4_k_cu_83be9279_91544cuda3std6ranges3__45__cpo4swapE
	.align		8
        /*0058*/ 	.dword	_ZN39_INTERNAL_8ca7d003_4_k_cu_83be9279_91544cuda3std6ranges3__45__cpo9iter_moveE
	.align		8
        /*0060*/ 	.dword	_ZN39_INTERNAL_8ca7d003_4_k_cu_83be9279_91544cute7productE
	.align		8
        /*0068*/ 	.dword	_ZN39_INTERNAL_8ca7d003_4_k_cu_83be9279_91544cute1_E
	.align		8
        /*0070*/ 	.dword	$str$25
	.align		8
        /*0078*/ 	.dword	$str$26
	.align		8
        /*0080*/ 	.dword	$str$27
	.align		8
        /*0088*/ 	.dword	$str$28


//--------------------- .text._ZN7cutlass13device_kernelINS_4gemm6kernel13GemmUniversalIN4cute5tupleIJiiiiEEENS1_10collective13CollectiveMmaINS1_35MainloopSm100TmaUmmaWarpSpecializedILi5ELi2ELi4ENS5_IJNS4_1CILi2EEENSA_ILi1EEESC_EEEEENS5_IJNSA_ILi256EEENSA_ILi64EEESG_EEENS_12float_e5m2_tENS5_IJlSC_lEEESI_SJ_NS4_8TiledMMAINS4_8MMA_AtomIJNS4_10MMA_TraitsINS4_25SM100_MMA_F8F6F4_2x1SM_SSEJSI_SI_fSF_SG_NS4_17integral_constantINS4_4UMMA5MajorELSQ_0EEESR_NSO_INSP_7ScaleInELSS_0EEEST_EEEEEENS4_6LayoutINS5_IJSC_SC_SC_EEENS5_IJNSA_ILi0EEESY_SY_EEEEENS5_IJNS4_10UnderscoreES11_S11_EEEEENS4_18SM100_TMA_2SM_LOADENS4_14ComposedLayoutINS4_7SwizzleILi2ELi4ELi3EEENS4_18smem_ptr_flag_bitsILi8EEENSW_INS5_IJNSA_ILi8EEESG_EEENS5_IJSG_SC_EEEEEEEvNS4_8identityES14_S1E_vS1F_EENS_8epilogue10collective18CollectiveEpilogueINS1H_23Sm100TmaWarpSpecializedILi1ELi1ELi64ELb0ELb0EEEJNS5_IJNSA_ILi128EEESG_SG_EEENS5_IJNSW_IS1M_SC_EENSW_ISG_SC_EEEEESI_SJ_SI_SJ_NS1H_6fusion15FusionCallbacksIS1L_NS1R_17LinearCombinationISI_fSI_fLNS_15FloatRoundStyleE2EEES1N_S1Q_JEEENS4_5SM1004TMEM4LOAD26SM100_TMEM_LOAD_32dp32b64xENS4_13SM90_TMA_LOADES1E_NS4_39AutoVectorizingCopyWithAssumedAlignmentILi128EEENS4_14SM90_TMA_STOREES1E_S23_S23_EEEvvEEEEvNT_6ParamsE --------------------------
	.section	.text._ZN7cutlass13device_kernelINS_4gemm6kernel13GemmUniversalIN4cute5tupleIJiiiiEEENS1_10collective13CollectiveMmaINS1_35MainloopSm100TmaUmmaWarpSpecializedILi5ELi2ELi4ENS5_IJNS4_1CILi2EEENSA_ILi1EEESC_EEEEENS5_IJNSA_ILi256EEENSA_ILi64EEESG_EEENS_12float_e5m2_tENS5_IJlSC_lEEESI_SJ_NS4_8TiledMMAINS4_8MMA_AtomIJNS4_10MMA_TraitsINS4_25SM100_MMA_F8F6F4_2x1SM_SSEJSI_SI_fSF_SG_NS4_17integral_constantINS4_4UMMA5MajorELSQ_0EEESR_NSO_INSP_7ScaleInELSS_0EEEST_EEEEEENS4_6LayoutINS5_IJSC_SC_SC_EEENS5_IJNSA_ILi0EEESY_SY_EEEEENS5_IJNS4_10UnderscoreES11_S11_EEEEENS4_18SM100_TMA_2SM_LOADENS4_14ComposedLayoutINS4_7SwizzleILi2ELi4ELi3EEENS4_18smem_ptr_flag_bitsILi8EEENSW_INS5_IJNSA_ILi8EEESG_EEENS5_IJSG_SC_EEEEEEEvNS4_8identityES14_S1E_vS1F_EENS_8epilogue10collective18CollectiveEpilogueINS1H_23Sm100TmaWarpSpecializedILi1ELi1ELi64ELb0ELb0EEEJNS5_IJNSA_ILi128EEESG_SG_EEENS5_IJNSW_IS1M_SC_EENSW_ISG_SC_EEEEESI_SJ_SI_SJ_NS1H_6fusion15FusionCallbacksIS1L_NS1R_17LinearCombinationISI_fSI_fLNS_15FloatRoundStyleE2EEES1N_S1Q_JEEENS4_5SM1004TMEM4LOAD26SM100_TMEM_LOAD_32dp32b64xENS4_13SM90_TMA_LOADES1E_NS4_39AutoVectorizingCopyWithAssumedAlignmentILi128EEENS4_14SM90_TMA_STOREES1E_S23_S23_EEEvvEEEEvNT_6ParamsE,"ax",@progbits
	.align	128
.text._ZN7cutlass13device_kernelINS_4gemm6kernel13GemmUniversalIN4cute5tupleIJiiiiEEENS1_10collective13CollectiveMmaINS1_35MainloopSm100TmaUmmaWarpSpecializedILi5ELi2ELi4ENS5_IJNS4_1CILi2EEENSA_ILi1EEESC_EEEEENS5_IJNSA_ILi256EEENSA_ILi64EEESG_EEENS_12float_e5m2_tENS5_IJlSC_lEEESI_SJ_NS4_8TiledMMAINS4_8MMA_AtomIJNS4_10MMA_TraitsINS4_25SM100_MMA_F8F6F4_2x1SM_SSEJSI_SI_fSF_SG_NS4_17integral_constantINS4_4UMMA5MajorELSQ_0EEESR_NSO_INSP_7ScaleInELSS_0EEEST_EEEEEENS4_6LayoutINS5_IJSC_SC_SC_EEENS5_IJNSA_ILi0EEESY_SY_EEEEENS5_IJNS4_10UnderscoreES11_S11_EEEEENS4_18SM100_TMA_2SM_LOADENS4_14ComposedLayoutINS4_7SwizzleILi2ELi4ELi3EEENS4_18smem_ptr_flag_bitsILi8EEENSW_INS5_IJNSA_ILi8EEESG_EEENS5_IJSG_SC_EEEEEEEvNS4_8identityES14_S1E_vS1F_EENS_8epilogue10collective18CollectiveEpilogueINS1H_23Sm100TmaWarpSpecializedILi1ELi1ELi64ELb0ELb0EEEJNS5_IJNSA_ILi128EEESG_SG_EEENS5_IJNSW_IS1M_SC_EENSW_ISG_SC_EEEEESI_SJ_SI_SJ_NS1H_6fusion15FusionCallbacksIS1L_NS1R_17LinearCombinationISI_fSI_fLNS_15FloatRoundStyleE2EEES1N_S1Q_JEEENS4_5SM1004TMEM4LOAD26SM100_TMEM_LOAD_32dp32b64xENS4_13SM90_TMA_LOADES1E_NS4_39AutoVectorizingCopyWithAssumedAlignmentILi128EEENS4_14SM90_TMA_STOREES1E_S23_S23_EEEvvEEEEvNT_6ParamsE:
        .type           _ZN7cutlass13device_kernelINS_4gemm6kernel13GemmUniversalIN4cute5tupleIJiiiiEEENS1_10collective13CollectiveMmaINS1_35MainloopSm100TmaUmmaWarpSpecializedILi5ELi2ELi4ENS5_IJNS4_1CILi2EEENSA_ILi1EEESC_EEEEENS5_IJNSA_ILi256EEENSA_ILi64EEESG_EEENS_12float_e5m2_tENS5_IJlSC_lEEESI_SJ_NS4_8TiledMMAINS4_8MMA_AtomIJNS4_10MMA_TraitsINS4_25SM100_MMA_F8F6F4_2x1SM_SSEJSI_SI_fSF_SG_NS4_17integral_constantINS4_4UMMA5MajorELSQ_0EEESR_NSO_INSP_7ScaleInELSS_0EEEST_EEEEEENS4_6LayoutINS5_IJSC_SC_SC_EEENS5_IJNSA_ILi0EEESY_SY_EEEEENS5_IJNS4_10UnderscoreES11_S11_EEEEENS4_18SM100_TMA_2SM_LOADENS4_14ComposedLayoutINS4_7SwizzleILi2ELi4ELi3EEENS4_18smem_ptr_flag_bitsILi8EEENSW_INS5_IJNSA_ILi8EEESG_EEENS5_IJSG_SC_EEEEEEEvNS4_8identityES14_S1E_vS1F_EENS_8epilogue10collective18CollectiveEpilogueINS1H_23Sm100TmaWarpSpecializedILi1ELi1ELi64ELb0ELb0EEEJNS5_IJNSA_ILi128EEESG_SG_EEENS5_IJNSW_IS1M_SC_EENSW_ISG_SC_EEEEESI_SJ_SI_SJ_NS1H_6fusion15FusionCallbacksIS1L_NS1R_17LinearCombinationISI_fSI_fLNS_15FloatRoundStyleE2EEES1N_S1Q_JEEENS4_5SM1004TMEM4LOAD26SM100_TMEM_LOAD_32dp32b64xENS4_13SM90_TMA_LOADES1E_NS4_39AutoVectorizingCopyWithAssumedAlignmentILi128EEENS4_14SM90_TMA_STOREES1E_S23_S23_EEEvvEEEEvNT_6ParamsE,@function
        .size           _ZN7cutlass13device_kernelINS_4gemm6kernel13GemmUniversalIN4cute5tupleIJiiiiEEENS1_10collective13CollectiveMmaINS1_35MainloopSm100TmaUmmaWarpSpecializedILi5ELi2ELi4ENS5_IJNS4_1CILi2EEENSA_ILi1EEESC_EEEEENS5_IJNSA_ILi256EEENSA_ILi64EEESG_EEENS_12float_e5m2_tENS5_IJlSC_lEEESI_SJ_NS4_8TiledMMAINS4_8MMA_AtomIJNS4_10MMA_TraitsINS4_25SM100_MMA_F8F6F4_2x1SM_SSEJSI_SI_fSF_SG_NS4_17integral_constantINS4_4UMMA5MajorELSQ_0EEESR_NSO_INSP_7ScaleInELSS_0EEEST_EEEEEENS4_6LayoutINS5_IJSC_SC_SC_EEENS5_IJNSA_ILi0EEESY_SY_EEEEENS5_IJNS4_10UnderscoreES11_S11_EEEEENS4_18SM100_TMA_2SM_LOADENS4_14ComposedLayoutINS4_7SwizzleILi2ELi4ELi3EEENS4_18smem_ptr_flag_bitsILi8EEENSW_INS5_IJNSA_ILi8EEESG_EEENS5_IJSG_SC_EEEEEEEvNS4_8identityES14_S1E_vS1F_EENS_8epilogue10collective18CollectiveEpilogueINS1H_23Sm100TmaWarpSpecializedILi1ELi1ELi64ELb0ELb0EEEJNS5_IJNSA_ILi128EEESG_SG_EEENS5_IJNSW_IS1M_SC_EENSW_ISG_SC_EEEEESI_SJ_SI_SJ_NS1H_6fusion15FusionCallbacksIS1L_NS1R_17LinearCombinationISI_fSI_fLNS_15FloatRoundStyleE2EEES1N_S1Q_JEEENS4_5SM1004TMEM4LOAD26SM100_TMEM_LOAD_32dp32b64xENS4_13SM90_TMA_LOADES1E_NS4_39AutoVectorizingCopyWithAssumedAlignmentILi128EEENS4_14SM90_TMA_STOREES1E_S23_S23_EEEvvEEEEvNT_6ParamsE,(.L_x_152 - _ZN7cutlass13device_kernelINS_4gemm6kernel13GemmUniversalIN4cute5tupleIJiiiiEEENS1_10collective13CollectiveMmaINS1_35MainloopSm100TmaUmmaWarpSpecializedILi5ELi2ELi4ENS5_IJNS4_1CILi2EEENSA_ILi1EEESC_EEEEENS5_IJNSA_ILi256EEENSA_ILi64EEESG_EEENS_12float_e5m2_tENS5_IJlSC_lEEESI_SJ_NS4_8TiledMMAINS4_8MMA_AtomIJNS4_10MMA_TraitsINS4_25SM100_MMA_F8F6F4_2x1SM_SSEJSI_SI_fSF_SG_NS4_17integral_constantINS4_4UMMA5MajorELSQ_0EEESR_NSO_INSP_7ScaleInELSS_0EEEST_EEEEEENS4_6LayoutINS5_IJSC_SC_SC_EEENS5_IJNSA_ILi0EEESY_SY_EEEEENS5_IJNS4_10UnderscoreES11_S11_EEEEENS4_18SM100_TMA_2SM_LOADENS4_14ComposedLayoutINS4_7SwizzleILi2ELi4ELi3EEENS4_18smem_ptr_flag_bitsILi8EEENSW_INS5_IJNSA_ILi8EEESG_EEENS5_IJSG_SC_EEEEEEEvNS4_8identityES14_S1E_vS1F_EENS_8epilogue10collective18CollectiveEpilogueINS1H_23Sm100TmaWarpSpecializedILi1ELi1ELi64ELb0ELb0EEEJNS5_IJNSA_ILi128EEESG_SG_EEENS5_IJNSW_IS1M_SC_EENSW_ISG_SC_EEEEESI_SJ_SI_SJ_NS1H_6fusion15FusionCallbacksIS1L_NS1R_17LinearCombinationISI_fSI_fLNS_15FloatRoundStyleE2EEES1N_S1Q_JEEENS4_5SM1004TMEM4LOAD26SM100_TMEM_LOAD_32dp32b64xENS4_13SM90_TMA_LOADES1E_NS4_39AutoVectorizingCopyWithAssumedAlignmentILi128EEENS4_14SM90_TMA_STOREES1E_S23_S23_EEEvvEEEEvNT_6ParamsE)
        .other          _ZN7cutlass13device_kernelINS_4gemm6kernel13GemmUniversalIN4cute5tupleIJiiiiEEENS1_10collective13CollectiveMmaINS1_35MainloopSm100TmaUmmaWarpSpecializedILi5ELi2ELi4ENS5_IJNS4_1CILi2EEENSA_ILi1EEESC_EEEEENS5_IJNSA_ILi256EEENSA_ILi64EEESG_EEENS_12float_e5m2_tENS5_IJlSC_lEEESI_SJ_NS4_8TiledMMAINS4_8MMA_AtomIJNS4_10MMA_TraitsINS4_25SM100_MMA_F8F6F4_2x1SM_SSEJSI_SI_fSF_SG_NS4_17integral_constantINS4_4UMMA5MajorELSQ_0EEESR_NSO_INSP_7ScaleInELSS_0EEEST_EEEEEENS4_6LayoutINS5_IJSC_SC_SC_EEENS5_IJNSA_ILi0EEESY_SY_EEEEENS5_IJNS4_10UnderscoreES11_S11_EEEEENS4_18SM100_TMA_2SM_LOADENS4_14ComposedLayoutINS4_7SwizzleILi2ELi4ELi3EEENS4_18smem_ptr_flag_bitsILi8EEENSW_INS5_IJNSA_ILi8EEESG_EEENS5_IJSG_SC_EEEEEEEvNS4_8identityES14_S1E_vS1F_EENS_8epilogue10collective18CollectiveEpilogueINS1H_23Sm100TmaWarpSpecializedILi1ELi1ELi64ELb0ELb0EEEJNS5_IJNSA_ILi128EEESG_SG_EEENS5_IJNSW_IS1M_SC_EENSW_ISG_SC_EEEEESI_SJ_SI_SJ_NS1H_6fusion15FusionCallbacksIS1L_NS1R_17LinearCombinationISI_fSI_fLNS_15FloatRoundStyleE2EEES1N_S1Q_JEEENS4_5SM1004TMEM4LOAD26SM100_TMEM_LOAD_32dp32b64xENS4_13SM90_TMA_LOADES1E_NS4_39AutoVectorizingCopyWithAssumedAlignmentILi128EEENS4_14SM90_TMA_STOREES1E_S23_S23_EEEvvEEEEvNT_6ParamsE,@"STO_CUDA_ENTRY STV_DEFAULT"
_ZN7cutlass13device_kernelINS_4gemm6kernel13GemmUniversalIN4cute5tupleIJiiiiEEENS1_10collective13CollectiveMmaINS1_35MainloopSm100TmaUmmaWarpSpecializedILi5ELi2ELi4ENS5_IJNS4_1CILi2EEENSA_ILi1EEESC_EEEEENS5_IJNSA_ILi256EEENSA_ILi64EEESG_EEENS_12float_e5m2_tENS5_IJlSC_lEEESI_SJ_NS4_8TiledMMAINS4_8MMA_AtomIJNS4_10MMA_TraitsINS4_25SM100_MMA_F8F6F4_2x1SM_SSEJSI_SI_fSF_SG_NS4_17integral_constantINS4_4UMMA5MajorELSQ_0EEESR_NSO_INSP_7ScaleInELSS_0EEEST_EEEEEENS4_6LayoutINS5_IJSC_SC_SC_EEENS5_IJNSA_ILi0EEESY_SY_EEEEENS5_IJNS4_10UnderscoreES11_S11_EEEEENS4_18SM100_TMA_2SM_LOADENS4_14ComposedLayoutINS4_7SwizzleILi2ELi4ELi3EEENS4_18smem_ptr_flag_bitsILi8EEENSW_INS5_IJNSA_ILi8EEESG_EEENS5_IJSG_SC_EEEEEEEvNS4_8identityES14_S1E_vS1F_EENS_8epilogue10collective18CollectiveEpilogueINS1H_23Sm100TmaWarpSpecializedILi1ELi1ELi64ELb0ELb0EEEJNS5_IJNSA_ILi128EEESG_SG_EEENS5_IJNSW_IS1M_SC_EENSW_ISG_SC_EEEEESI_SJ_SI_SJ_NS1H_6fusion15FusionCallbacksIS1L_NS1R_17LinearCombinationISI_fSI_fLNS_15FloatRoundStyleE2EEES1N_S1Q_JEEENS4_5SM1004TMEM4LOAD26SM100_TMEM_LOAD_32dp32b64xENS4_13SM90_TMA_LOADES1E_NS4_39AutoVectorizingCopyWithAssumedAlignmentILi128EEENS4_14SM90_TMA_STOREES1E_S23_S23_EEEvvEEEEvNT_6ParamsE:
[----:B------:R-:W1:Y:S01]  /*0000*/  LDC R1, c[0x0][0x37c] ;  /* 0x0000df00ff017b82 */ /* 0x000e620000000800 */
[----:B------:R-:W2:Y:S01]  /*0010*/  S2R R166, SR_TID.X ;  /* 0x0000000000a67919 */ /* 0x000ea20000002100 */
[----:B------:R-:W3:Y:S06]  /*0020*/  LDCU.64 UR6, c[0x0][0x890] ;  /* 0x00011200ff0677ac */ /* 0x000eec0008000a00 */
[----:B------:R-:W4:Y:S01]  /*0030*/  S2UR UR37, SR_CgaCtaId ;  /* 0x00000000002579c3 */ /* 0x000f220000008800 */
[----:B------:R-:W-:Y:S02]  /*0040*/  PRMT R165, RZ, 0x7610, R165 ;  /* 0x00007610ffa57816 */ /* 0x000fe400000000a5 */
[----:B------:R-:W-:Y:S01]  /*0050*/  ELECT P1, URZ, PT ;  /* 0x0000000000ff782f */ /* 0x000fe20003820000 */
[----:B------:R-:W1:Y:S01]  /*0060*/  LDCU.64 UR40, c[0x0][0x358] ;  /* 0x00006b00ff2877ac */ /* 0x000e620008000a00 */
[----:B---3--:R-:W-:-:S04]  /*0070*/  UISETP.NE.U32.AND UP0, UPT, UR6, URZ, UPT ;  /* 0x000000ff0600728c */ /* 0x008fc8000bf05070 */
[----:B------:R-:W-:Y:S02]  /*0080*/  UISETP.NE.AND.EX UP0, UPT, UR7, URZ, UPT, UP0 ;  /* 0x000000ff0700728c */ /* 0x000fe4000bf05300 */
[----:B----4-:R-:W-:Y:S02]  /*0090*/  ULOP3.LUT UR5, UR37, 0x1, URZ, 0xc0, !UPT ;  /* 0x0000000125057892 */ /* 0x010fe4000f8ec0ff */
[----:B------:R-:W-:Y:S01]  /*00a0*/  ULOP3.LUT UR4, UR37, 0x1, URZ, 0x3c, !UPT ;  /* 0x0000000125047892 */ /* 0x000fe2000f8e3cff */
[----:B--2---:R-:W-:-:S05]  /*00b0*/  SHF.R.U32.HI R169, RZ, 0x5, R166 ;  /* 0x00000005ffa97819 */ /* 0x004fca00000116a6 */
[----:B------:R-:W2:Y:S02]  /*00c0*/  SHFL.IDX PT, R0, R169, RZ, 0x1f ;  /* 0x00001fffa9007589 */ /* 0x000ea400000e0000 */
[----:B--2---:R-:W-:Y:S01]  /*00d0*/  R2UR UR10, R0 ;  /* 0x00000000000a72ca */ /* 0x004fe200000e0000 */
[----:B-1----:R-:W-:-:S14]  /*00e0*/  BRA.U UP0, `(.L_x_0) ;  /* 0x00000001002c7547 */ /* 0x002fdc000b800000 */
[----:B------:R-:W1:Y:S02]  /*00f0*/  LDCU.64 UR8, c[0x0][0x888] ;  /* 0x00011100ff0877ac */ /* 0x000e640008000a00 */
[----:B-1----:R-:W-:-:S04]  /*0100*/  UISETP.NE.U32.AND UP0, UPT, UR8, URZ, UPT ;  /* 0x000000ff0800728c */ /* 0x002fc8000bf05070 */
[----:B------:R-:W-:-:S09]  /*0110*/  UISETP.NE.AND.EX UP0, UPT, UR9, URZ, UPT, UP0 ;  /* 0x000000ff0900728c */ /* 0x000fd2000bf05300 */
[----:B------:R-:W-:Y:S05]  /*0120*/  BRA.U !UP0, `(.L_x_1) ;  /* 0x0000000108107547 */ /* 0x000fea000b800000 */
[----:B------:R-:W1:Y:S02]  /*0130*/  LDC.64 R2, c[0x0][0x888] ;  /* 0x00022200ff027b82 */ /* 0x000e640000000a00 */
[----:B-1----:R1:W5:Y:S01]  /*0140*/  LDG.E R81, desc[UR40][R2.64] ;  /* 0x0000002802517981 */ /* 0x002362000c1e1900 */
[----:B------:R-:W-:Y:S01]  /*0150*/  HFMA2 R165, -RZ, RZ, 0, 5.9604644775390625e-08 ;  /* 0x00000001ffa57431 */ /* 0x000fe200000001ff */
[----:B------:R-:W-:Y:S05]  /*0160*/  BRA `(.L_x_0) ;  /* 0x00000000000c7947 */ /* 0x000fea0003800000 */
.L_x_1:
[----:B------:R-:W1:Y:S01]  /*0170*/  LDCU UR8, c[0x0][0x880] ;  /* 0x00011000ff0877ac */ /* 0x000e620008000800 */
[----:B------:R-:W-:Y:S01]  /*0180*/  HFMA2 R165, -RZ, RZ, 0, 5.9604644775390625e-08 ;  /* 0x00000001ffa57431 */ /* 0x000fe200000001ff */
[----:B-1----:R-:W-:-:S07]  /*0190*/  MOV R81, UR8 ;  /* 0x0000000800517c02 */ /* 0x002fce0008000f00 */
.L_x_0:
[----:B------:R-:W2:Y:S02]  /*01a0*/  LDCU.64 UR8, c[0x0][0x8b0] ;  /* 0x00011600ff0877ac */ /* 0x000ea40008000a00 */
[----:B--2---:R-:W-:-:S04]  /*01b0*/  UISETP.NE.U32.AND UP0, UPT, UR8, URZ, UPT ;  /* 0x000000ff0800728c */ /* 0x004fc8000bf05070 */
[----:B------:R-:W-:-:S09]  /*01c0*/  UISETP.NE.AND.EX UP0, UPT, UR9, URZ, UPT, UP0 ;  /* 0x000000ff0900728c */ /* 0x000fd2000bf05300 */
[----:B------:R-:W-:Y:S05]  /*01d0*/  BRA.U UP0, `(.L_x_2) ;  /* 0x0000000100247547 */ /* 0x000fea000b800000 */
[----:B------:R-:W2:Y:S02]  /*01e0*/  LDCU.64 UR8, c[0x0][0x8a8] ;  /* 0x00011500ff0877ac */ /* 0x000ea40008000a00 */
[----:B--2---:R-:W-:-:S04]  /*01f0*/  UISETP.NE.U32.AND UP0, UPT, UR8, URZ, UPT ;  /* 0x000000ff0800728c */ /* 0x004fc8000bf05070 */
[----:B------:R-:W-:-:S09]  /*0200*/  UISETP.NE.AND.EX UP0, UPT, UR9, URZ, UPT, UP0 ;  /* 0x000000ff0900728c */ /* 0x000fd2000bf05300 */
[----:B------:R-:W-:Y:S05]  /*0210*/  BRA.U !UP0, `(.L_x_3) ;  /* 0x00000001080c7547 */ /* 0x000fea000b800000 */
[----:B------:R-:W2:Y:S02]  /*0220*/  LDC.64 R78, c[0x0][0x8a8] ;  /* 0x00022a00ff4e7b82 */ /* 0x000ea40000000a00 */
[----:B--2---:R2:W5:Y:S01]  /*0230*/  LDG.E R78, desc[UR40][R78.64] ;  /* 0x000000284e4e7981 */ /* 0x004562000c1e1900 */
[----:B------:R-:W-:Y:S05]  /*0240*/  BRA `(.L_x_2) ;  /* 0x0000000000087947 */ /* 0x000fea0003800000 */
.L_x_3:
[----:B------:R-:W2:Y:S02]  /*0250*/  LDCU UR8, c[0x0][0x8a0] ;  /* 0x00011400ff0877ac */ /* 0x000ea40008000800 */
[----:B--2---:R-:W-:Y:S02]  /*0260*/  MOV R78, UR8 ;  /* 0x00000008004e7c02 */ /* 0x004fe40008000f00 */
.L_x_2:
[----:B------:R-:W-:Y:S01]  /*0270*/  IMAD.U32 R0, RZ, RZ, UR10 ;  /* 0x0000000aff007e24 */ /* 0x000fe2000f8e00ff */
[----:B------:R-:W-:Y:S04]  /*0280*/  BSSY.RECONVERGENT B0, `(.L_x_4) ;  /* 0x000000c000007945 */ /* 0x000fe80003800200 */
[C---:B------:R-:W-:Y:S02]  /*0290*/  ISETP.NE.OR P2, PT, R0.reuse, 0x1, !P1 ;  /* 0x000000010000780c */ /* 0x040fe40004f45670 */
[----:B------:R-:W-:-:S11]  /*02a0*/  ISETP.NE.OR P0, PT, R0, 0x3, !P1 ;  /* 0x000000030000780c */ /* 0x000fd60004f05670 */
[----:B------:R-:W-:Y:S05]  /*02b0*/  @P2 BRA `(.L_x_5) ;  /* 0x0000000000202947 */ /* 0x000fea0003800000 */
[----:B------:R-:W3:Y:S02]  /*02c0*/  LDCU.64 UR8, c[0x0][0x348] ;  /* 0x00006900ff0877ac */ /* 0x000ee40008000a00 */
[----:B---3--:R-:W-:Y:S02]  /*02d0*/  UIADD3 UR12, UP1, UPT, UR8, 0x80, URZ ;  /* 0x00000080080c7890 */ /* 0x008fe4000ff3e0ff */
[----:B------:R-:W-:Y:S02]  /*02e0*/  UIADD3 UR8, UP0, UPT, UR8, 0x180, URZ ;  /* 0x0000018008087890 */ /* 0x000fe4000ff1e0ff */
[----:B------:R-:W-:Y:S02]  /*02f0*/  UIADD3.X UR13, UPT, UPT, URZ, UR9, URZ, UP1, !UPT ;  /* 0x00000009ff0d7290 */ /* 0x000fe40008ffe4ff */
[----:B------:R-:W-:-:S07]  /*0300*/  UIADD3.X UR9, UPT, UPT, URZ, UR9, URZ, UP0, !UPT ;  /* 0x00000009ff097290 */ /* 0x000fce00087fe4ff */
[----:B------:R3:W-:Y:S02]  /*0310*/  UTMACCTL.PF [UR12] ;  /* 0x000000000c0079b9 */ /* 0x0007e40008040000 */
[----:B------:R3:W-:Y:S02]  /*0320*/  UTMACCTL.PF [UR8] ;  /* 0x00000000080079b9 */ /* 0x0007e40008040000 */
[----:B---3--:R-:W-:Y:S01]  /*0330*/  NOP ;  /* 0x0000000000007918 */ /* 0x008fe20000000000 */
.L_x_5:
[----:B------:R-:W-:Y:S05]  /*0340*/  BSYNC.RECONVERGENT B0 ;  /* 0x0000000000007941 */ /* 0x000fea0003800200 */
.L_x_4:
[----:B------:R-:W-:Y:S04]  /*0350*/  BSSY.RECONVERGENT B0, `(.L_x_6) ;  /* 0x000000a000007945 */ /* 0x000fe80003800200 */
        /* <DEDUP_REMOVED lines=9> */
.L_x_7:
[----:B------:R-:W-:Y:S05]  /*03f0*/  BSYNC.RECONVERGENT B0 ;  /* 0x0000000000007941 */ /* 0x000fea0003800200 */
.L_x_6:
[----:B------:R-:W3:Y:S01]  /*0400*/  LDCU.64 UR8, c[0x0][0x888] ;  /* 0x00011100ff0877ac */ /* 0x000ee20008000a00 */
[----:B------:R-:W-:Y:S02]  /*0410*/  UISETP.EQ.U32.AND UP1, UPT, UR6, URZ, UPT ;  /* 0x000000ff0600728c */ /* 0x000fe4000bf22070 */
[----:B------:R-:W-:Y:S02]  /*0420*/  UPLOP3.LUT UP5, UPT, UPT, UPT, UPT, 0x80, 0x8 ;  /* 0x000000000008789c */ /* 0x000fe40003faf070 */
[----:B---3--:R-:W-:-:S04]  /*0430*/  UISETP.NE.U32.AND UP0, UPT, UR8, URZ, UPT ;  /* 0x000000ff0800728c */ /* 0x008fc8000bf05070 */
[----:B------:R-:W-:-:S04]  /*0440*/  UISETP.NE.AND.EX UP0, UPT, UR9, URZ, UPT, UP0 ;  /* 0x000000ff0900728c */ /* 0x000fc8000bf05300 */
[----:B------:R-:W-:-:S04]  /*0450*/  UISETP.EQ.OR.EX UP2, UPT, UR7, URZ, !UP0, UP1 ;  /* 0x000000ff0700728c */ /* 0x000fc8000c742710 */
[----:B------:R-:W-:-:S05]  /*0460*/  UP2UR UR44, UPR, URZ, 0x4 ;  /* 0x00000004ff2c7883 */ /* 0x000fca0008000000 */
[----:B------:R-:W-:Y:S07]  /*0470*/  BRA.U !UP2, `(.L_x_8) ;  /* 0x000000010a207547 */ /* 0x000fee000b800000 */
[----:B------:R-:W-:Y:S01]  /*0480*/  UISETP.NE.U32.AND UP2, UPT, UR6, URZ, UPT ;  /* 0x000000ff0600728c */ /* 0x000fe2000bf45070 */
[----:B-----5:R-:W-:Y:S01]  /*0490*/  FSETP.NEU.AND P0, PT, R81, RZ, PT ;  /* 0x000000ff5100720b */ /* 0x020fe20003f0d000 */
[----:B------:R-:W-:Y:S02]  /*04a0*/  USEL UR6, URZ, 0xffffffff, UP0 ;  /* 0xffffffffff067887 */ /* 0x000fe40008000000 */
[----:B------:R-:W-:-:S10]  /*04b0*/  UISETP.NE.AND.EX UP2, UPT, UR7, URZ, UPT, UP2 ;  /* 0x000000ff0700728c */ /* 0x000fd4000bf45320 */
[----:B------:R-:W-:Y:S01]  /*04c0*/  VOTEU.ANY UP1, P0 ;  /* 0x0000000000ff7886 */ /* 0x000fe20000020100 */
[----:B------:R-:W-:-:S04]  /*04d0*/  @!UP2 USEL UR6, URZ, 0xffffffff, UP1 ;  /* 0xffffffffff06a887 */ /* 0x000fc80008800000 */
[----:B------:R-:W-:-:S04]  /*04e0*/  ULOP3.LUT UR6, UR6, 0x1, URZ, 0xc0, !UPT ;  /* 0x0000000106067892 */ /* 0x000fc8000f8ec0ff */
[----:B------:R-:W-:-:S11]  /*04f0*/  UISETP.NE.U32.AND UP5, UPT, UR6, 0x1, UPT ;  /* 0x000000010600788c */ /* 0x000fd6000bfa5070 */
.L_x_8:
[----:B------:R-:W3:Y:S01]  /*0500*/  SHFL.IDX PT, R0, R169, RZ, 0x1f ;  /* 0x00001fffa9007589 */ /* 0x000ee200000e0000 */
[----:B------:R-:W-:-:S04]  /*0510*/  UISETP.NE.AND UP1, UPT, UR10, 0x2, UPT ;  /* 0x000000020a00788c */ /* 0x000fc8000bf25270 */
[----:B------:R-:W-:Y:S02]  /*0520*/  UISETP.EQ.AND UP2, UPT, UR5, URZ, !UP1 ;  /* 0x000000ff0500728c */ /* 0x000fe4000cf42270 */
[----:B------:R-:W-:-:S04]  /*0530*/  USEL UR7, URZ, 0x1, UP1 ;  /* 0x00000001ff077887 */ /* 0x000fc80008800000 */
[----:B------:R-:W-:Y:S02]  /*0540*/  PLOP3.LUT P5, PT, P1, PT, UP2, 0x80, 0x8 ;  /* 0x000000000008781c */ /* 0x000fe40000faf028 */
[----:B---3--:R-:W-:-:S13]  /*0550*/  ISETP.NE.AND P0, PT, R0, RZ, PT ;  /* 0x000000ff0000720c */ /* 0x008fda0003f05270 */
[----:B------:R-:W-:Y:S05]  /*0560*/  @P0 BRA `(.L_x_9) ;  /* 0x00000000004c0947 */ /* 0x000fea0003800000 */
[----:B------:R-:W-:Y:S01]  /*0570*/  UMOV UR8, 0x400 ;  /* 0x0000040000087882 */ /* 0x000fe20000000000 */
[----:B------:R-:W-:Y:S01]  /*0580*/  UMOV UR6, 0x1 ;  /* 0x0000000100067882 */ /* 0x000fe20000000000 */
[----:B------:R-:W-:Y:S02]  /*0590*/  ULEA UR8, UR37, UR8, 0x18 ;  /* 0x0000000825087291 */ /* 0x000fe4000f8ec0ff */
[----:B------:R-:W-:-:S04]  /*05a0*/  UIADD3 UR12, UPT, UPT, -UR6, 0x100000, URZ ;  /* 0x00100000060c7890 */ /* 0x000fc8000fffe1ff */
[----:B------:R-:W-:Y:S02]  /*05b0*/  USHF.L.U32 UR13, UR12, 0xb, URZ ;  /* 0x0000000b0c0d7899 */ /* 0x000fe400080006ff */
[----:B------:R-:W-:Y:S01]  /*05c0*/  USHF.L.U32 UR12, UR12, 0x1, URZ ;  /* 0x000000010c0c7899 */ /* 0x000fe200080006ff */
[----:B------:R-:W-:Y:S01]  /*05d0*/  ELECT P0, URZ, PT ;  /* 0x0000000000ff782f */ /* 0x000fe20003800000 */
[----:B------:R-:W3:Y:S10]  /*05e0*/  FENCE.VIEW.ASYNC.S ;  /* 0x00000000000073c6 */ /* 0x000ef40000000000 */
[----:B---3--:R3:W4:Y:S01]  /*05f0*/  SYNCS.EXCH.64 URZ, [UR8], UR12 ;  /* 0x0000000c08ff75b2 */ /* 0x0087220008000100 */
[----:B------:R3:W1:Y:S01]  /*0600*/  SYNCS.EXCH.64 URZ, [UR8+0x28], UR12 ;  /* 0x0000280c08ff75b2 */ /* 0x0006620008000100 */
        /* <DEDUP_REMOVED lines=8> */
[----:B------:R-:W-:Y:S01]  /*0690*/  NOP ;  /* 0x0000000000007918 */ /* 0x000fe20000000000 */
.L_x_9:
[----:B------:R-:W2:Y:S01]  /*06a0*/  SHFL.IDX PT, R0, R169, RZ, 0x1f ;  /* 0x00001fffa9007589 */ /* 0x000ea200000e0000 */
[----:B------:R-:W-:Y:S01]  /*06b0*/  NOP ;  /* 0x0000000000007918 */ /* 0x000fe20000000000 */
[----:B--2---:R-:W-:-:S13]  /*06c0*/  ISETP.NE.AND P0, PT, R0, 0x1, PT ;  /* 0x000000010000780c */ /* 0x004fda0003f05270 */
[----:B------:R-:W-:Y:S05]  /*06d0*/  @P0 BRA `(.L_x_10) ;  /* 0x00000000003c0947 */ /* 0x000fea0003800000 */
[----:B------:R-:W-:Y:S01]  /*06e0*/  UMOV UR9, 0x400 ;  /* 0x0000040000097882 */ /* 0x000fe20000000000 */
[----:B---3--:R-:W-:Y:S01]  /*06f0*/  UMOV UR8, 0x20 ;  /* 0x0000002000087882 */ /* 0x008fe20000000000 */
[----:B------:R-:W-:Y:S01]  /*0700*/  UMOV UR6, 0x80 ;  /* 0x0000008000067882 */ /* 0x000fe20000000000 */
[----:B------:R-:W-:Y:S02]  /*0710*/  ULEA UR9, UR37, UR9, 0x18 ;  /* 0x0000000925097291 */ /* 0x000fe4000f8ec0ff */
[----:B------:R-:W-:-:S04]  /*0720*/  UIADD3 UR12, UPT, UPT, -UR8, 0x100000, URZ ;  /* 0x00100000080c7890 */ /* 0x000fc8000fffe1ff */
[----:B------:R-:W-:Y:S02]  /*0730*/  USHF.L.U32 UR13, UR12, 0xb, URZ ;  /* 0x0000000b0c0d7899 */ /* 0x000fe400080006ff */
[----:B------:R-:W-:Y:S02]  /*0740*/  USHF.L.U32 UR12, UR12, 0x1, URZ ;  /* 0x000000010c0c7899 */ /* 0x000fe400080006ff */
[----:B------:R-:W-:-:S04]  /*0750*/  UIADD3 UR14, UPT, UPT, -UR6, 0x100000, URZ ;  /* 0x00100000060e7890 */ /* 0x000fc8000fffe1ff */
[----:B------:R-:W-:Y:S02]  /*0760*/  USHF.L.U32 UR15, UR14, 0xb, URZ ;  /* 0x0000000b0e0f7899 */ /* 0x000fe400080006ff */
[----:B------:R-:W-:Y:S01]  /*0770*/  USHF.L.U32 UR14, UR14, 0x1, URZ ;  /* 0x000000010e0e7899 */ /* 0x000fe200080006ff */
[----:B------:R-:W-:Y:S01]  /*0780*/  ELECT P0, URZ, PT ;  /* 0x0000000000ff782f */ /* 0x000fe20003800000 */
[----:B------:R-:W2:Y:S02]  /*0790*/  FENCE.VIEW.ASYNC.S ;  /* 0x00000000000073c6 */ /* 0x000ea40000000000 */
[----:B--2---:R2:W3:Y:S08]  /*07a0*/  SYNCS.EXCH.64 URZ, [UR9+0x50], UR12 ;  /* 0x0000500c09ff75b2 */ /* 0x0044f00008000100 */
[----:B------:R2:W1:Y:S01]  /*07b0*/  SYNCS.EXCH.64 URZ, [UR9+0x58], UR14 ;  /* 0x0000580e09ff75b2 */ /* 0x0004620008000100 */
[----:B------:R-:W-:Y:S01]  /*07c0*/  NOP ;  /* 0x0000000000007918 */ /* 0x000fe20000000000 */
.L_x_10:
[----:B------:R-:W4:Y:S01]  /*07d0*/  SHFL.IDX PT, R0, R169, RZ, 0x1f ;  /* 0x00001fffa9007589 */ /* 0x000f2200000e0000 */
[----:B------:R-:W-:Y:S01]  /*07e0*/  NOP ;  /* 0x0000000000007918 */ /* 0x000fe20000000000 */
[----:B----4-:R-:W-:-:S13]  /*07f0*/  ISETP.NE.AND P0, PT, R0, 0x3, PT ;  /* 0x000000030000780c */ /* 0x010fda0003f05270 */
[----:B------:R-:W-:Y:S05]  /*0800*/  @P0 BRA `(.L_x_11) ;  /* 0x00000000002c0947 */ /* 0x000fea0003800000 */
[----:B---3--:R-:W-:Y:S01]  /*0810*/  UMOV UR8, 0x400 ;  /* 0x0000040000087882 */ /* 0x008fe20000000000 */
[----:B------:R-:W-:Y:S01]  /*0820*/  UMOV UR6, 0x20 ;  /* 0x0000002000067882 */ /* 0x000fe20000000000 */
[----:B------:R-:W-:Y:S02]  /*0830*/  ULEA UR8, UR37, UR8, 0x18 ;  /* 0x0000000825087291 */ /* 0x000fe4000f8ec0ff */
[----:B--2---:R-:W-:-:S04]  /*0840*/  UIADD3 UR12, UPT, UPT, -UR6, 0x100000, URZ ;  /* 0x00100000060c7890 */ /* 0x004fc8000fffe1ff */
[----:B------:R-:W-:Y:S02]  /*0850*/  USHF.L.U32 UR13, UR12, 0xb, URZ ;  /* 0x0000000b0c0d7899 */ /* 0x000fe400080006ff */
[----:B------:R-:W-:Y:S01]  /*0860*/  USHF.L.U32 UR12, UR12, 0x1, URZ ;  /* 0x000000010c0c7899 */ /* 0x000fe200080006ff */
[----:B------:R-:W-:Y:S01]  /*0870*/  ELECT P0, URZ, PT ;  /* 0x0000000000ff782f */ /* 0x000fe20003800000 */
[----:B------:R-:W2:Y:S10]  /*0880*/  FENCE.VIEW.ASYNC.S ;  /* 0x00000000000073c6 */ /* 0x000eb40000000000 */
[----:B--2---:R4:W2:Y:S01]  /*0890*/  SYNCS.EXCH.64 URZ, [UR8+0x60], UR12 ;  /* 0x0000600c08ff75b2 */ /* 0x0048a20008000100 */
[----:B------:R4:W3:Y:S02]  /*08a0*/  SYNCS.EXCH.64 URZ, [UR8+0x68], UR12 ;  /* 0x0000680c08ff75b2 */ /* 0x0008e40008000100 */
[----:B----4-:R-:W-:Y:S01]  /*08b0*/  NOP ;  /* 0x0000000000007918 */ /* 0x010fe20000000000 */
.L_x_11:
[----:B------:R-:W4:Y:S01]  /*08c0*/  SHFL.IDX PT, R0, R169, RZ, 0x1f ;  /* 0x00001fffa9007589 */ /* 0x000f2200000e0000 */
[----:B------:R-:W-:Y:S01]  /*08d0*/  NOP ;  /* 0x0000000000007918 */ /* 0x000fe20000000000 */
[----:B----4-:R-:W-:-:S13]  /*08e0*/  ISETP.NE.AND P0, PT, R0, 0x4, PT ;  /* 0x000000040000780c */ /* 0x010fda0003f05270 */
[----:B------:R-:W-:Y:S05]  /*08f0*/  @P0 BRA `(.L_x_12) ;  /* 0x0000000000480947 */ /* 0x000fea0003800000 */
[----:B--2---:R-:W-:Y:S01]  /*0900*/  UMOV UR9, 0x1e0 ;  /* 0x000001e000097882 */ /* 0x004fe20000000000 */
[----:B---3--:R-:W-:Y:S01]  /*0910*/  UMOV UR8, 0x400 ;  /* 0x0000040000087882 */ /* 0x008fe20000000000 */
[----:B------:R-:W-:Y:S01]  /*0920*/  USEL UR9, UR9, 0x1a0, UP5 ;  /* 0x000001a009097887 */ /* 0x000fe2000a800000 */
        /* <DEDUP_REMOVED lines=10> */
[----:B--2---:R4:W2:Y:S08]  /*09d0*/  SYNCS.EXCH.64 URZ, [UR8+0x70], UR12 ;  /* 0x0000700c08ff75b2 */ /* 0x0048b00008000100 */
[----:B------:R4:W3:Y:S01]  /*09e0*/  SYNCS.EXCH.64 URZ, [UR8+0x80], UR14 ;  /* 0x0000800e08ff75b2 */ /* 0x0008e20008000100 */
[----:B------:R4:W1:Y:S01]  /*09f0*/  SYNCS.EXCH.64 URZ, [UR8+0x78], UR12 ;  /* 0x0000780c08ff75b2 */ /* 0x0008620008000100 */
[----:B------:R4:W1:Y:S02]  /*0a00*/  SYNCS.EXCH.64 URZ, [UR8+0x88], UR14 ;  /* 0x0000880e08ff75b2 */ /* 0x0008640008000100 */
[----:B----4-:R-:W-:Y:S01]  /*0a10*/  NOP ;  /* 0x0000000000007918 */ /* 0x010fe20000000000 */
.L_x_12:
[----:B------:R-:W4:Y:S01]  /*0a20*/  SHFL.IDX PT, R0, R169, RZ, 0x1f ;  /* 0x00001fffa9007589 */ /* 0x000f2200000e0000 */
[----:B------:R-:W-:Y:S01]  /*0a30*/  NOP ;  /* 0x0000000000007918 */ /* 0x000fe20000000000 */
[----:B----4-:R-:W-:-:S13]  /*0a40*/  ISETP.NE.AND P0, PT, R0, 0x5, PT ;  /* 0x000000050000780c */ /* 0x010fda0003f05270 */
[----:B------:R-:W-:Y:S05]  /*0a50*/  @P0 BRA `(.L_x_13) ;  /* 0x0000000000540947 */ /* 0x000fea0003800000 */
[----:B--2---:R-:W-:Y:S01]  /*0a60*/  UMOV UR9, 0x400 ;  /* 0x0000040000097882 */ /* 0x004fe20000000000 */
        /* <DEDUP_REMOVED lines=14> */
[----:B------:R4:W1:Y:S01]  /*0b50*/  SYNCS.EXCH.64 URZ, [UR9+0xb8], UR14 ;  /* 0x0000b80e09ff75b2 */ /* 0x0008620008000100 */
[----:B------:R4:W1:Y:S01]  /*0b60*/  SYNCS.EXCH.64 URZ, [UR9+0xa0], UR12 ;  /* 0x0000a00c09ff75b2 */ /* 0x0008620008000100 */
[----:B------:R4:W1:Y:S01]  /*0b70*/  SYNCS.EXCH.64 URZ, [UR9+0xc0], UR14 ;  /* 0x0000c00e09ff75b2 */ /* 0x0008620008000100 */
[----:B------:R4:W1:Y:S01]  /*0b80*/  SYNCS.EXCH.64 URZ, [UR9+0xa8], UR12 ;  /* 0x0000a80c09ff75b2 */ /* 0x0008620008000100 */
[----:B------:R4:W1:Y:S02]  /*0b90*/  SYNCS.EXCH.64 URZ, [UR9+0xc8], UR14 ;  /* 0x0000c80e09ff75b2 */ /* 0x0008640008000100 */
[----:B----4-:R-:W-:Y:S01]  /*0ba0*/  NOP ;  /* 0x0000000000007918 */ /* 0x010fe20000000000 */
.L_x_13:
[----:B------:R-:W4:Y:S01]  /*0bb0*/  SHFL.IDX PT, R0, R169, RZ, 0x1f ;  /* 0x00001fffa9007589 */ /* 0x000f2200000e0000 */
[----:B------:R-:W-:Y:S01]  /*0bc0*/  ISETP.NE.OR P1, PT, RZ, UR10, !P1 ;  /* 0x0000000aff007c0c */ /* 0x000fe2000cf25670 */
        /* <DEDUP_REMOVED lines=12> */
[----:B------:R4:W3:Y:S01]  /*0c90*/  SYNCS.EXCH.64 URZ, [UR8+0xe0], UR12 ;  /* 0x0000e00c08ff75b2 */ /* 0x0008e20008000100 */
[----:B------:R4:W1:Y:S01]  /*0ca0*/  SYNCS.EXCH.64 URZ, [UR8+0xd8], UR12 ;  /* 0x0000d80c08ff75b2 */ /* 0x0008620008000100 */
[----:B------:R4:W1:Y:S02]  /*0cb0*/  SYNCS.EXCH.64 URZ, [UR8+0xe8], UR12 ;  /* 0x0000e80c08ff75b2 */ /* 0x0008640008000100 */
[----:B----4-:R-:W-:Y:S01]  /*0cc0*/  NOP ;  /* 0x0000000000007918 */ /* 0x010fe20000000000 */
.L_x_14:
[----:B------:R-:W-:Y:S01]  /*0cd0*/  VOTEU.ALL UP1, P1 ;  /* 0x0000000000ff7886 */ /* 0x000fe20000820000 */
[----:B---3--:R-:W3:Y:S01]  /*0ce0*/  LDCU UR8, c[0x0][0x36c] ;  /* 0x00006d80ff0877ac */ /* 0x008ee20008000800 */
[----:B------:R-:W-:Y:S01]  /*0cf0*/  NOP ;  /* 0x0000000000007918 */ /* 0x000fe20000000000 */
[----:B------:R-:W-:Y:S01]  /*0d00*/  LOP3.LUT R10, R166, 0x1f, RZ, 0xc0, !PT ;  /* 0x0000001fa60a7812 */ /* 0x000fe200078ec0ff */
[----:B--2---:R-:W-:Y:S01]  /*0d10*/  UMOV UR12, 0x20 ;  /* 0x00000020000c7882 */ /* 0x004fe20000000000 */
[----:B------:R-:W-:Y:S01]  /*0d20*/  @!UP1 UMOV UR6, 0x400 ;  /* 0x0000040000069882 */ /* 0x000fe20000000000 */
[----:B------:R-:W-:-:S04]  /*0d30*/  @!UP1 UIADD3 UR12, UPT, UPT, -UR12, 0x100000, URZ ;  /* 0x001000000c0c9890 */ /* 0x000fc8000fffe1ff */
[----:B------:R-:W-:Y:S02]  /*0d40*/  @!UP1 USHF.L.U32 UR13, UR12, 0xb, URZ ;  /* 0x0000000b0c0d9899 */ /* 0x000fe400080006ff */
[----:B------:R-:W-:Y:S02]  /*0d50*/  @!UP1 USHF.L.U32 UR12, UR12, 0x1, URZ ;  /* 0x000000010c0c9899 */ /* 0x000fe400080006ff */
[----:B------:R-:W-:Y:S01]  /*0d60*/  @!UP1 ULEA UR6, UR37, UR6, 0x18 ;  /* 0x0000000625069291 */ /* 0x000fe2000f8ec0ff */
[----:B------:R-:W-:Y:S01]  /*0d70*/  VOTEU.ALL UP1, P1 ;  /* 0x0000000000ff7886 */ /* 0x000fe20000820000 */
[----:B------:R-:W-:Y:S01]  /*0d80*/  UISETP.NE.AND UP4, UPT, UR10, URZ, UPT ;  /* 0x000000ff0a00728c */ /* 0x000fe2000bf85270 */
[----:B------:R-:W2:Y:S09]  /*0d90*/  FENCE.VIEW.ASYNC.S ;  /* 0x00000000000073c6 */ /* 0x000eb20000000000 */
[----:B--2---:R2:W4:Y:S01]  /*0da0*/  @!UP1 SYNCS.EXCH.64 URZ, [UR6+0xf0], UR12 ;  /* 0x0000f00c06ff95b2 */ /* 0x0045220008000100 */
[----:B---3--:R-:W-:-:S09]  /*0db0*/  UISETP.EQ.U32.AND UP1, UPT, UR8, 0x1, UPT ;  /* 0x000000010800788c */ /* 0x008fd2000bf22070 */
[----:B------:R-:W-:Y:S05]  /*0dc0*/  BRA.U !UP1, `(.L_x_15) ;  /* 0x0000000109087547 */ /* 0x000fea000b800000 */
[----:B-1--4-:R-:W-:Y:S01]  /*0dd0*/  UCGABAR_ARV ;  /* 0x00000000000079c7 */ /* 0x012fe20008000000 */
[----:B------:R-:W-:Y:S05]  /*0de0*/  BRA `(.L_x_16) ;  /* 0x0000000000047947 */ /* 0x000fea0003800000 */
.L_x_15:
[----:B-1--4-:R-:W-:Y:S01]  /*0df0*/  NOP ;  /* 0x0000000000007918 */ /* 0x012fe20000000000 */
.L_x_16:
[----:B------:R-:W1:Y:S01]  /*0e00*/  S2R R164, SR_CTAID.Y ;  /* 0x0000000000a47919 */ /* 0x000e620000002600 */
[----:B------:R-:W-:-:S05]  /*0e10*/  CS2R.32 R155, SR_CgaSize ;  /* 0x00000000009b7805 */ /* 0x000fca0000008a00 */
[----:B------:R-:W-:-:S05]  /*0e20*/  IMAD R155, R155, -0xa0, RZ ;  /* 0xffffff609b9b7824 */ /* 0x000fca00078e02ff */
[----:B--2---:R-:W-:-:S14]  /*0e30*/  R2UR UR6, R155 ;  /* 0x000000009b0672ca */ /* 0x004fdc00000e0000 */
[----:B------:R-:W2:Y:S01]  /*0e40*/  LDCU UR6, c[0x0][UR6+0x2b4] ;  /* 0x00005680060677ac */ /* 0x000ea20008000800 */
[----:B------:R-:W-:-:S05]  /*0e50*/  CS2R.32 R0, SR_CgaSize ;  /* 0x0000000000007805 */ /* 0x000fca0000008a00 */
[----:B------:R-:W-:-:S06]  /*0e60*/  IMAD R0, R0, -0xa0, RZ ;  /* 0xffffff6000007824 */ /* 0x000fcc00078e02ff */
[----:B------:R-:W3:Y:S01]  /*0e70*/  LDC R0, c[0x0][R0+0x2a4] ;  /* 0x0000a90000007b82 */ /* 0x000ee20000000800 */
[----:B------:R-:W-:Y:S01]  /*0e80*/  PRMT R8, RZ, 0x7610, R8 ;  /* 0x00007610ff087816 */ /* 0x000fe20000000008 */
[----:B------:R-:W4:Y:S01]  /*0e90*/  S2R R11, SR_CTAID.X ;  /* 0x00000000000b7919 */ /* 0x000f220000002500 */
[----:B------:R-:W-:-:S05]  /*0ea0*/  CS2R.32 R155, SR_CgaSize ;  /* 0x00000000009b7805 */ /* 0x000fca0000008a00 */
[----:B------:R-:W-:-:S05]  /*0eb0*/  IMAD R155, R155, -0xa0, RZ ;  /* 0xffffff609b9b7824 */ /* 0x000fca00078e02ff */
[----:B------:R-:W-:-:S14]  /*0ec0*/  R2UR UR8, R155 ;  /* 0x000000009b0872ca */ /* 0x000fdc00000e0000 */
[----:B------:R-:W3:Y:S01]  /*0ed0*/  LDCU UR8, c[0x0][UR8+0x2b0] ;  /* 0x00005600080877ac */ /* 0x000ee20008000800 */
[----:B------:R-:W-:Y:S01]  /*0ee0*/  UISETP.NE.AND UP2, UPT, UR10, 0x2, UPT ;  /* 0x000000020a00788c */ /* 0x000fe2000bf45270 */
[----:B------:R-:W2:Y:S01]  /*0ef0*/  LDC R9, c[0x0][0xb24] ;  /* 0x0002c900ff097b82 */ /* 0x000ea20000000800 */
[----:B------:R-:W-:-:S05]  /*0f00*/  CS2R.32 R2, SR_CgaSize ;  /* 0x0000000000027805 */ /* 0x000fca0000008a00 */
[----:B------:R-:W-:-:S06]  /*0f10*/  IMAD R2, R2, -0xa0, RZ ;  /* 0xffffff6002027824 */ /* 0x000fcc00078e02ff */
[----:B------:R-:W3:Y:S08]  /*0f20*/  LDC R2, c[0x0][R2+0x2a0] ;  /* 0x0000a80002027b82 */ /* 0x000ef00000000800 */
[----:B------:R-:W3:Y:S01]  /*0f30*/  LDC R72, c[0x0][0xb24] ;  /* 0x0002c900ff487b82 */ /* 0x000ee20000000800 */
[----:B-1----:R-:W-:-:S07]  /*0f40*/  I2FP.F32.U32 R3, R164 ;  /* 0x000000a400037245 */ /* 0x002fce0000201000 */
[----:B------:R-:W1:Y:S01]  /*0f50*/  S2UR UR36, SR_CTAID.Z ;  /* 0x00000000002479c3 */ /* 0x000e620000002700 */
[----:B--2---:R-:W-:Y:S01]  /*0f60*/  ISETP.GE.AND P0, PT, R9, 0x1, PT ;  /* 0x000000010900780c */ /* 0x004fe20003f06270 */
[----:B----4-:R-:W-:Y:S01]  /*0f70*/  IMAD.MOV.U32 R155, RZ, RZ, R11 ;  /* 0x000000ffff9b7224 */ /* 0x010fe200078e000b */
[----:B------:R-:W-:Y:S01]  /*0f80*/  I2FP.F32.U32 R4, R11 ;  /* 0x0000000b00047245 */ /* 0x000fe20000201000 */
[----:B------:R-:W-:Y:S01]  /*0f90*/  FMUL R3, R3, UR6 ;  /* 0x0000000603037c20 */ /* 0x000fe20008400000 */
[----:B------:R-:W2:Y:S03]  /*0fa0*/  LDCU UR6, c[0x0][0xb30] ;  /* 0x00016600ff0677ac */ /* 0x000ea60008000800 */
[----:B---3--:R-:W-:Y:S01]  /*0fb0*/  FMUL R4, R4, UR8 ;  /* 0x0000000804047c20 */ /* 0x008fe20008400000 */
[----:B------:R-:W3:Y:S08]  /*0fc0*/  F2I.U32.TRUNC.NTZ R143, R3 ;  /* 0x00000003008f7305 */ /* 0x000ef0000020f000 */
[----:B------:R-:W4:Y:S01]  /*0fd0*/  F2I.U32.TRUNC.NTZ R154, R4 ;  /* 0x00000004009a7305 */ /* 0x000f22000020f000 */
[----:B--2---:R-:W-:Y:S01]  /*0fe0*/  UISETP.NE.AND UP3, UPT, UR6, 0x1, UPT ;  /* 0x000000010600788c */ /* 0x004fe2000bf65270 */
[----:B---3--:R-:W-:-:S05]  /*0ff0*/  IADD3 R143, PT, PT, -R143, RZ, RZ ;  /* 0x000000ff8f8f7210 */ /* 0x008fca0007ffe1ff */
[----:B------:R-:W-:Y:S01]  /*1000*/  IMAD R143, R0, R143, R164 ;  /* 0x0000008f008f7224 */ /* 0x000fe200078e02a4 */
[----:B------:R-:W-:Y:S01]  /*1010*/  PRMT R0, RZ, 0x7610, R0 ;  /* 0x00007610ff007816 */ /* 0x000fe20000000000 */
[----:B----4-:R-:W-:-:S04]  /*1020*/  IMAD.MOV R154, RZ, RZ, -R154 ;  /* 0x000000ffff9a7224 */ /* 0x010fc800078e0a9a */
[----:B------:R-:W-:Y:S01]  /*1030*/  IMAD R154, R2, R154, R11 ;  /* 0x0000009a029a7224 */ /* 0x000fe200078e020b */
[----:B-1----:R-:W-:Y:S06]  /*1040*/  BRA.U UP4, `(.L_x_17) ;  /* 0x0000000104247547 */ /* 0x002fec000b800000 */
[----:B------:R-:W-:Y:S01]  /*1050*/  ISETP.NE.AND P1, PT, R143, RZ, PT ;  /* 0x000000ff8f00720c */ /* 0x000fe20003f25270 */
[----:B------:R-:W-:Y:S01]  /*1060*/  IMAD.MOV.U32 R0, RZ, RZ, 0x3 ;  /* 0x00000003ff007424 */ /* 0x000fe200078e00ff */
[C---:B------:R-:W-:Y:S02]  /*1070*/  LOP3.LUT R3, R154.reuse, 0xfffffffe, RZ, 0xc0, !PT ;  /* 0xfffffffe9a037812 */ /* 0x040fe400078ec0ff */
[----:B------:R-:W-:Y:S02]  /*1080*/  ISETP.LT.U32.OR P1, PT, R154, 0x2, !P1 ;  /* 0x000000029a00780c */ /* 0x000fe40004f21470 */
[----:B------:R-:W-:Y:S02]  /*1090*/  SHF.L.U32 R0, R0, R3, RZ ;  /* 0x0000000300007219 */ /* 0x000fe400000006ff */
[----:B------:R-:W-:Y:S02]  /*10a0*/  SEL R5, RZ, 0x1, !P1 ;  /* 0x00000001ff057807 */ /* 0x000fe40004800000 */
[----:B------:R-:W-:-:S05]  /*10b0*/  SEL R2, RZ, 0x2, !P1 ;  /* 0x00000002ff027807 */ /* 0x000fca0004800000 */
[----:B------:R-:W-:-:S05]  /*10c0*/  IMAD.IADD R2, R5, 0x1, R2 ;  /* 0x0000000105027824 */ /* 0x000fca00078e0202 */
[----:B------:R-:W-:Y:S02]  /*10d0*/  PRMT R8, R2, 0x7610, R8 ;  /* 0x0000761002087816 */ /* 0x000fe40000000008 */
.L_x_17:
[----:B------:R-:W-:Y:S05]  /*10e0*/  @!P0 BRA `(.L_x_18) ;  /* 0x0000000000b88947 */ /* 0x000fea0003800000 */
[----:B------:R-:W1:Y:S01]  /*10f0*/  LDC.64 R4, c[0x0][0xb18] ;  /* 0x0002c600ff047b82 */ /* 0x000e620000000a00 */
[----:B------:R-:W-:-:S07]  /*1100*/  ISETP.NE.AND P0, PT, R9, 0x1, PT ;  /* 0x000000010900780c */ /* 0x000fce0003f05270 */
[----:B------:R-:W2:Y:S08]  /*1110*/  LDC R14, c[0x0][0xb0c] ;  /* 0x0002c300ff0e7b82 */ /* 0x000eb00000000800 */
[----:B------:R-:W3:Y:S08]  /*1120*/  LDC R13, c[0x0][0x370] ;  /* 0x0000dc00ff0d7b82 */ /* 0x000ef00000000800 */
[----:B------:R-:W4:Y:S01]  /*1130*/  LDC R16, c[0x0][0x374] ;  /* 0x0000dd00ff107b82 */ /* 0x000f220000000800 */
[----:B-1----:R-:W-:-:S07]  /*1140*/  ISETP.NE.AND P1, PT, R4, 0x1, PT ;  /* 0x000000010400780c */ /* 0x002fce0003f25270 */
[----:B------:R-:W3:Y:S01]  /*1150*/  LDC.64 R6, c[0x0][0xb10] ;  /* 0x0002c400ff067b82 */ /* 0x000ee20000000a00 */
[----:B--2---:R-:W-:-:S07]  /*1160*/  ISETP.NE.AND P2, PT, R14, 0x1, PT ;  /* 0x000000010e00780c */ /* 0x004fce0003f45270 */
[----:B------:R-:W1:Y:S08]  /*1170*/  LDC R12, c[0x0][0xb20] ;  /* 0x0002c800ff0c7b82 */ /* 0x000e700000000800 */
[----:B------:R-:W2:Y:S01]  /*1180*/  LDC.64 R2, c[0x0][0xb28] ;  /* 0x0002ca00ff027b82 */ /* 0x000ea20000000a00 */
[----:B----4-:R-:W-:-:S04]  /*1190*/  IMAD.HI.U32 R15, R16, R5, RZ ;  /* 0x00000005100f7227 */ /* 0x010fc800078e00ff */
[----:B------:R-:W-:-:S04]  /*11a0*/  IMAD.HI.U32 R5, R164, R5, RZ ;  /* 0x00000005a4057227 */ /* 0x000fc800078e00ff */
[----:B---3--:R-:W-:-:S04]  /*11b0*/  IMAD.HI.U32 R18, R13, R6, RZ ;  /* 0x000000060d127227 */ /* 0x008fc800078e00ff */
[C---:B------:R-:W-:Y:S01]  /*11c0*/  IMAD.HI.U32 R20, R11.reuse, R6, RZ ;  /* 0x000000060b147227 */ /* 0x040fe200078e00ff */
[-C--:B------:R-:W-:Y:S02]  /*11d0*/  @P2 SHF.R.U32.HI R13, RZ, R7.reuse, R18 ;  /* 0x00000007ff0d2219 */ /* 0x080fe40000011612 */
[-C--:B-1----:R-:W-:Y:S02]  /*11e0*/  @P1 SHF.R.U32.HI R16, RZ, R12.reuse, R15 ;  /* 0x0000000cff101219 */ /* 0x082fe4000001160f */
[----:B------:R-:W-:Y:S02]  /*11f0*/  SHF.R.U32.HI R5, RZ, R12, R5 ;  /* 0x0000000cff057219 */ /* 0x000fe40000011605 */
[----:B------:R-:W-:Y:S02]  /*1200*/  SHF.R.U32.HI R20, RZ, R7, R20 ;  /* 0x00000007ff147219 */ /* 0x000fe40000011614 */
[----:B------:R-:W-:Y:S01]  /*1210*/  SEL R5, R164, R5, !P1 ;  /* 0x00000005a4057207 */ /* 0x000fe20004800000 */
[----:B--2---:R-:W-:Y:S01]  /*1220*/  IMAD.HI.U32 R18, R16, R2, RZ ;  /* 0x0000000210127227 */ /* 0x004fe200078e00ff */
[----:B------:R-:W-:-:S02]  /*1230*/  SEL R155, R11, R20, !P2 ;  /* 0x000000140b9b7207 */ /* 0x000fc40005000000 */
[----:B------:R-:W-:Y:S01]  /*1240*/  IADD3 R7, PT, PT, -R5, RZ, RZ ;  /* 0x000000ff05077210 */ /* 0x000fe20007ffe1ff */
[----:B------:R-:W-:Y:S01]  /*1250*/  IMAD.HI.U32 R6, R13, R2, RZ ;  /* 0x000000020d067227 */ /* 0x000fe200078e00ff */
[----:B------:R-:W-:-:S03]  /*1260*/  @P0 SHF.R.U32.HI R16, RZ, R3, R18 ;  /* 0x00000003ff100219 */ /* 0x000fc60000011612 */
[----:B------:R-:W-:Y:S01]  /*1270*/  IMAD R7, R4, R7, R164 ;  /* 0x0000000704077224 */ /* 0x000fe200078e02a4 */
[----:B------:R-:W-:Y:S01]  /*1280*/  @P0 SHF.R.U32.HI R13, RZ, R3, R6 ;  /* 0x00000003ff0d0219 */ /* 0x000fe20000011606 */
[----:B------:R-:W-:-:S04]  /*1290*/  IMAD R16, R16, R9, RZ ;  /* 0x0000000910107224 */ /* 0x000fc800078e02ff */
[----:B------:R-:W-:Y:S01]  /*12a0*/  IMAD R6, R13, R9, RZ ;  /* 0x000000090d067224 */ /* 0x000fe200078e02ff */
[----:B------:R-:W-:-:S04]  /*12b0*/  ISETP.GE.AND P1, PT, R5, R16, PT ;  /* 0x000000100500720c */ /* 0x000fc80003f26270 */
[----:B------:R-:W-:Y:S01]  /*12c0*/  ISETP.GE.OR P1, PT, R155, R6, P1 ;  /* 0x000000069b00720c */ /* 0x000fe20000f26670 */
[----:B------:R-:W-:-:S05]  /*12d0*/  IMAD.HI.U32 R6, R5, R2, RZ ;  /* 0x0000000205067227 */ /* 0x000fca00078e00ff */
[----:B------:R-:W-:-:S04]  /*12e0*/  SHF.R.U32.HI R6, RZ, R3, R6 ;  /* 0x00000003ff067219 */ /* 0x000fc80000011606 */
[----:B------:R-:W-:-:S03]  /*12f0*/  SEL R6, R5, R6, !P0 ;  /* 0x0000000605067207 */ /* 0x000fc60004000000 */
[----:B------:R-:W-:Y:S01]  /*1300*/  @!P1 IMAD.HI.U32 R12, R155, R2, RZ ;  /* 0x000000029b0c9227 */ /* 0x000fe200078e00ff */
[----:B------:R-:W-:-:S04]  /*1310*/  IADD3 R2, PT, PT, -R6, RZ, RZ ;  /* 0x000000ff06027210 */ /* 0x000fc80007ffe1ff */
[----:B------:R-:W-:Y:S01]  /*1320*/  @!P1 SHF.R.U32.HI R12, RZ, R3, R12 ;  /* 0x00000003ff0c9219 */ /* 0x000fe2000001160c */
[----:B------:R-:W-:-:S03]  /*1330*/  IMAD R2, R9, R2, R5 ;  /* 0x0000000209027224 */ /* 0x000fc600078e0205 */
[----:B------:R-:W-:-:S05]  /*1340*/  @!P1 SEL R3, R155, R12, !P0 ;  /* 0x0000000c9b039207 */ /* 0x000fca0004000000 */
[--C-:B------:R-:W-:Y:S02]  /*1350*/  @!P1 IMAD.IADD R6, R6, 0x1, -R3.reuse ;  /* 0x0000000106069824 */ /* 0x100fe400078e0a03 */
[----:B------:R-:W-:Y:S01]  /*1360*/  @!P1 IMAD R3, R2, R13, R3 ;  /* 0x0000000d02039224 */ /* 0x000fe200078e0203 */
[----:B------:R-:W-:Y:S01]  /*1370*/  IADD3 R2, PT, PT, -R155, RZ, RZ ;  /* 0x000000ff9b027210 */ /* 0x000fe20007ffe1ff */
[----:B------:R-:W-:Y:S02]  /*1380*/  @!P1 IMAD R5, R6, R9, R155 ;  /* 0x0000000906059224 */ /* 0x000fe400078e029b */
[----:B------:R-:W-:Y:S02]  /*1390*/  @!P1 IMAD.MOV.U32 R155, RZ, RZ, R3 ;  /* 0x000000ffff9b9224 */ /* 0x000fe400078e0003 */
[----:B------:R-:W-:Y:S02]  /*13a0*/  IMAD R2, R14, R2, R11 ;  /* 0x000000020e027224 */ /* 0x000fe400078e020b */
[----:B------:R-:W-:-:S02]  /*13b0*/  IMAD R164, R5, R4, R7 ;  /* 0x0000000405a47224 */ /* 0x000fc400078e0207 */
[----:B------:R-:W-:Y:S02]  /*13c0*/  IMAD R155, R155, R14, R2 ;  /* 0x0000000e9b9b7224 */ /* 0x000fe400078e0202 */
.L_x_18:
[----:B------:R-:W-:Y:S05]  /*13d0*/  BRA.U UP3, `(.L_x_19) ;  /* 0x0000000103407547 */ /* 0x000fea000b800000 */
[----:B------:R-:W1:Y:S08]  /*13e0*/  LDC.64 R4, c[0x0][0xb10] ;  /* 0x0002c400ff047b82 */ /* 0x000e700000000a00 */
[----:B------:R-:W2:Y:S08]  /*13f0*/  LDC.64 R2, c[0x0][0xb18] ;  /* 0x0002c600ff027b82 */ /* 0x000eb00000000a00 */
[----:B------:R-:W3:Y:S08]  /*1400*/  LDC R6, c[0x0][0xb20] ;  /* 0x0002c800ff067b82 */ /* 0x000ef00000000800 */
[----:B------:R-:W4:Y:S01]  /*1410*/  LDC R12, c[0x0][0xb0c] ;  /* 0x0002c300ff0c7b82 */ /* 0x000f220000000800 */
[----:B-1----:R-:W-:-:S05]  /*1420*/  IMAD.HI.U32 R4, R155, R4, RZ ;  /* 0x000000049b047227 */ /* 0x002fca00078e00ff */
[----:B------:R-:W-:Y:S01]  /*1430*/  SHF.R.U32.HI R4, RZ, R5, R4 ;  /* 0x00000005ff047219 */ /* 0x000fe20000011604 */
[----:B--2---:R-:W-:Y:S01]  /*1440*/  IMAD.HI.U32 R3, R164, R3, RZ ;  /* 0x00000003a4037227 */ /* 0x004fe200078e00ff */
[----:B------:R-:W-:-:S04]  /*1450*/  ISETP.NE.AND P0, PT, R2, 0x1, PT ;  /* 0x000000010200780c */ /* 0x000fc80003f05270 */
[----:B---3--:R-:W-:-:S04]  /*1460*/  SHF.R.U32.HI R3, RZ, R6, R3 ;  /* 0x00000006ff037219 */ /* 0x008fc80000011603 */
[----:B------:R-:W-:Y:S02]  /*1470*/  SEL R3, R164, R3, !P0 ;  /* 0x00000003a4037207 */ /* 0x000fe40004000000 */
[----:B----4-:R-:W-:-:S04]  /*1480*/  ISETP.NE.AND P1, PT, R12, 0x1, PT ;  /* 0x000000010c00780c */ /* 0x010fc80003f25270 */
[----:B------:R-:W-:-:S05]  /*1490*/  SEL R6, R155, R4, !P1 ;  /* 0x000000049b067207 */ /* 0x000fca0004800000 */
[----:B------:R-:W-:Y:S02]  /*14a0*/  IMAD.IADD R4, R3, 0x1, -R6 ;  /* 0x0000000103047824 */ /* 0x000fe400078e0a06 */
[----:B------:R-:W-:Y:S02]  /*14b0*/  IMAD.IADD R3, R6, 0x1, -R3 ;  /* 0x0000000106037824 */ /* 0x000fe400078e0a03 */
[----:B------:R-:W-:Y:S02]  /*14c0*/  IMAD R155, R4, R12, R155 ;  /* 0x0000000c049b7224 */ /* 0x000fe400078e029b */
[----:B------:R-:W-:Y:S02]  /*14d0*/  IMAD R164, R3, R2, R164 ;  /* 0x0000000203a47224 */ /* 0x000fe400078e02a4 */
.L_x_19:
[----:B------:R-:W-:Y:S05]  /*14e0*/  BRA.U !UP1, `(.L_x_20) ;  /* 0x00000001090c7547 */ /* 0x000fea000b800000 */
[----:B------:R-:W-:Y:S01]  /*14f0*/  UCGABAR_WAIT ;  /* 0x0000000000007dc7 */ /* 0x000fe20008000000 */
[----:B------:R-:W-:Y:S01]  /*1500*/  CCTL.IVALL ;  /* 0x00000000ff00798f */ /* 0x000fe20002000000 */
[----:B------:R-:W-:Y:S05]  /*1510*/  BRA `(.L_x_21) ;  /* 0x0000000000047947 */ /* 0x000fea0003800000 */
.L_x_20:
[----:B------:R-:W-:Y:S06]  /*1520*/  BAR.SYNC.DEFER_BLOCKING 0x0 ;  /* 0x0000000000007b1d */ /* 0x000fec0000010000 */
.L_x_21:
[----:B------:R-:W-:Y:S05]  /*1530*/  BRA.U UP2, `(.L_x_22) ;  /* 0x0000001102d87547 */ /* 0x000fea000b800000 */
[----:B------:R-:W1:Y:S01]  /*1540*/  LDCU UR15, c[0x0][0x38c] ;  /* 0x00007180ff0f77ac */ /* 0x000e620008000800 */
[----:B------:R-:W2:Y:S01]  /*1550*/  LDC R9, c[0x0][0x370] ;  /* 0x0000dc00ff097b82 */ /* 0x000ea20000000800 */
[C---:B------:R-:W-:Y:S01]  /*1560*/  IMAD.SHL.U32 R17, R11.reuse, 0x20, RZ ;  /* 0x000000200b117824 */ /* 0x040fe200078e00ff */
[----:B------:R-:W-:Y:S01]  /*1570*/  PLOP3.LUT P1, PT, PT, PT, UP5, 0x80, 0x8 ;  /* 0x000000000008781c */ /* 0x000fe20003f2f058 */
[----:B------:R-:W-:Y:S01]  /*1580*/  UISETP.NE.AND UP1, UPT, UR10, URZ, UPT ;  /* 0x000000ff0a00728c */ /* 0x000fe2000bf25270 */
[----:B------:R-:W-:Y:S01]  /*1590*/  ISETP.NE.AND P4, PT, R10, RZ, P5 ;  /* 0x000000ff0a00720c */ /* 0x000fe20002f85270 */
[----:B------:R-:W-:Y:S01]  /*15a0*/  IMAD.SHL.U32 R16, R11, 0x80, RZ ;  /* 0x000000800b107824 */ /* 0x000fe200078e00ff */
[----:B------:R-:W-:Y:S01]  /*15b0*/  PLOP3.LUT P1, PT, P1, PT, PT, 0x8, 0x80 ;  /* 0x000000000080781c */ /* 0x000fe20000f2e170 */
[----:B------:R-:W-:Y:S01]  /*15c0*/  IMAD.MOV.U32 R15, RZ, RZ, 0x1 ;  /* 0x00000001ff0f7424 */ /* 0x000fe200078e00ff */
[----:B------:R-:W3:Y:S01]  /*15d0*/  LDC R0, c[0x0][0x374] ;  /* 0x0000dd00ff007b82 */ /* 0x000ee20000000800 */
[----:B------:R-:W-:Y:S01]  /*15e0*/  IMAD.MOV.U32 R14, RZ, RZ, RZ ;  /* 0x000000ffff0e7224 */ /* 0x000fe200078e00ff */
[----:B------:R-:W-:Y:S01]  /*15f0*/  CS2R R12, SRZ ;  /* 0x00000000000c7805 */ /* 0x000fe2000001ff00 */
[----:B------:R-:W-:Y:S01]  /*1600*/  IMAD.MOV.U32 R10, RZ, RZ, 0x1 ;  /* 0x00000001ff0a7424 */ /* 0x000fe200078e00ff */
[----:B------:R-:W-:Y:S01]  /*1610*/  LOP3.LUT R17, R17, 0x20, RZ, 0xc0, !PT ;  /* 0x0000002011117812 */ /* 0x000fe200078ec0ff */
[----:B------:R-:W4:Y:S01]  /*1620*/  LDCU.64 UR24, c[0x0][0x348] ;  /* 0x00006900ff1877ac */ /* 0x000f220008000a00 */
[----:B-1----:R-:W-:-:S02]  /*1630*/  UIADD3 UR4, UPT, UPT, UR15, 0x3f, URZ ;  /* 0x0000003f0f047890 */ /* 0x002fc4000fffe0ff */
[----:B------:R-:W-:Y:S02]  /*1640*/  USEL UR7, UR7, 0x2, UP1 ;  /* 0x0000000207077887 */ /* 0x000fe40008800000 */
[----:B------:R-:W-:Y:S01]  /*1650*/  USHF.R.S32.HI UR22, URZ, 0x1f, UR4 ;  /* 0x0000001fff167899 */ /* 0x000fe20008011404 */
[----:B------:R-:W-:-:S03]  /*1660*/  UMOV UR13, URZ ;  /* 0x000000ff000d7c82 */ /* 0x000fc60008000000 */
[----:B------:R-:W-:Y:S02]  /*1670*/  ULEA.HI UR22, UR22, UR4, URZ, 0x6 ;  /* 0x0000000416167291 */ /* 0x000fe4000f8f30ff */
[----:B------:R-:W-:Y:S02]  /*1680*/  UIADD3 UR4, UPT, UPT, UR15, -0x1, URZ ;  /* 0xffffffff0f047890 */ /* 0x000fe4000fffe0ff */
[----:B------:R-:W-:Y:S02]  /*1690*/  USHF.R.S32.HI UR22, URZ, 0x6, UR22 ;  /* 0x00000006ff167899 */ /* 0x000fe40008011416 */
[----:B------:R-:W-:Y:S02]  /*16a0*/  UISETP.GE.U32.AND UP2, UPT, UR4, -0x7f, UPT ;  /* 0xffffff810400788c */ /* 0x000fe4000bf46070 */
[----:B------:R-:W-:Y:S02]  /*16b0*/  UISETP.LT.U32.AND UP0, UPT, UR22, 0x5, UPT ;  /* 0x000000051600788c */ /* 0x000fe4000bf01070 */
[----:B------:R-:W-:-:S02]  /*16c0*/  UIADD3 UR15, UPT, UPT, UR15, 0x7e, URZ ;  /* 0x0000007e0f0f7890 */ /* 0x000fc4000fffe0ff */
[----:B------:R-:W-:-:S04]  /*16d0*/  USEL UR21, UR22, 0x5, UP0 ;  /* 0x0000000516157887 */ /* 0x000fc80008000000 */
[----:B------:R-:W-:Y:S02]  /*16e0*/  UIADD3 UR6, UPT, UPT, UR21, -0x1, URZ ;  /* 0xffffffff15067890 */ /* 0x000fe4000fffe0ff */
[----:B------:R-:W-:Y:S02]  /*16f0*/  @UP2 UIADD3 UR6, UPT, UPT, UR21, URZ, URZ ;  /* 0x000000ff15062290 */ /* 0x000fe4000fffe0ff */
[----:B------:R-:W-:Y:S02]  /*1700*/  UIADD3 UR14, UPT, UPT, UR22, -UR21, URZ ;  /* 0x80000015160e7290 */ /* 0x000fe4000fffe0ff */
[----:B------:R-:W-:Y:S02]  /*1710*/  UIADD3 UR5, UPT, UPT, UR6, 0x1, URZ ;  /* 0x0000000106057890 */ /* 0x000fe4000fffe0ff */
[----:B--2-4-:R-:W-:-:S12]  /*1720*/  UIADD3 UR6, UPT, UPT, -UR6, URZ, URZ ;  /* 0x000000ff06067290 */ /* 0x014fd8000fffe1ff */
.L_x_42:
[----:B------:R-:W-:Y:S01]  /*1730*/  UISETP.NE.AND UP0, UPT, UR37, URZ, UPT ;  /* 0x000000ff2500728c */ /* 0x000fe2000bf05270 */
[----:B------:R-:W1:Y:S08]  /*1740*/  S2UR UR37, SR_CgaCtaId ;  /* 0x00000000002579c3 */ /* 0x000e700000008800 */
[----:B------:R-:W-:Y:S05]  /*1750*/  BRA.U UP0, `(.L_x_23) ;  /* 0x0000000100347547 */ /* 0x000fea000b800000 */
[----:B------:R-:W2:Y:S01]  /*1760*/  S2R R2, SR_CgaCtaId ;  /* 0x0000000000027919 */ /* 0x000ea20000008800 */
[----:B------:R-:W-:-:S04]  /*1770*/  MOV R3, 0x400 ;  /* 0x0000040000037802 */ /* 0x000fc80000000f00 */
[----:B--2---:R-:W-:Y:S02]  /*1780*/  LEA R3, R2, R3, 0x18 ;  /* 0x0000000302037211 */ /* 0x004fe400078ec0ff */
[----:B------:R-:W-:-:S03]  /*1790*/  SHF.L.U32 R2, R10, 0x1f, RZ ;  /* 0x0000001f0a027819 */ /* 0x000fc600000006ff */
[----:B------:R-:W-:-:S04]  /*17a0*/  IMAD R3, R12, 0x8, R3 ;  /* 0x000000080c037824 */ /* 0x000fc800078e0203 */
[----:B------:R-:W2:Y:S02]  /*17b0*/  SYNCS.PHASECHK.TRANS64.TRYWAIT P0, [R3+URZ+0xe0], R2 ;  /* 0x0000e002030075a7 */ /* 0x000ea400080011ff */
[----:B--2---:R-:W-:Y:S05]  /*17c0*/  @!P0 BRA `(.L_x_24) ;  /* 0x00000058003c8947 */ /* 0x004fea0003800000 */
.L_x_114:
[----:B------:R-:W-:Y:S01]  /*17d0*/  VIADD R12, R12, 0x1 ;  /* 0x000000010c0c7836 */ /* 0x000fe20000000000 */
[----:B------:R2:W-:Y:S04]  /*17e0*/  SYNCS.ARRIVE.TRANS64.A1T0 RZ, [R3+URZ+0xd0], RZ ;  /* 0x0000d0ff03ff79a7 */ /* 0x0005e800081000ff */
[----:B------:R-:W-:-:S04]  /*17f0*/  ISETP.NE.AND P0, PT, R12, 0x2, PT ;  /* 0x000000020c00780c */ /* 0x000fc80003f05270 */
[----:B------:R-:W-:Y:S02]  /*1800*/  SEL R12, R12, RZ, P0 ;  /* 0x000000ff0c0c7207 */ /* 0x000fe40000000000 */
[----:B--2---:R-:W-:-:S04]  /*1810*/  SEL R3, RZ, 0x1, P0 ;  /* 0x00000001ff037807 */ /* 0x004fc80000000000 */
[----:B------:R-:W-:-:S07]  /*1820*/  LOP3.LUT R10, R10, R3, RZ, 0x3c, !PT ;  /* 0x000000030a0a7212 */ /* 0x000fce00078e3cff */
.L_x_23:
[----:B------:R-:W-:Y:S01]  /*1830*/  UMOV UR4, 0x400 ;  /* 0x0000040000047882 */ /* 0x000fe20000000000 */
[----:B------:R-:W-:Y:S01]  /*1840*/  LEA.HI R3, R155, R155, RZ, 0x1 ;  /* 0x0000009b9b037211 */ /* 0x000fe200078f08ff */
[----:B-1----:R-:W-:Y:S01]  /*1850*/  ULEA UR4, UR37, UR4, 0x18 ;  /* 0x0000000425047291 */ /* 0x002fe2000f8ec0ff */
[----:B------:R-:W-:Y:S01]  /*1860*/  SHF.L.U32 R2, R15, 0x1f, RZ ;  /* 0x0000001f0f027819 */ /* 0x000fe200000006ff */
[----:B------:R-:W-:Y:S01]  /*1870*/  UISETP.GE.U32.AND UP0, UPT, UR15, 0x7f, UPT ;  /* 0x0000007f0f00788c */ /* 0x000fe2000bf06070 */
[----:B------:R-:W-:Y:S01]  /*1880*/  R2UR UR35, R16 ;  /* 0x00000000102372ca */ /* 0x000fe200000e0000 */
[----:B------:R-:W-:Y:S01]  /*1890*/  ULEA UR8, UR13, UR4, 0x3 ;  /* 0x000000040d087291 */ /* 0x000fe2000f8e18ff */
[----:B------:R-:W-:Y:S01]  /*18a0*/  IMAD.SHL.U32 R3, R3, 0x80, RZ ;  /* 0x0000008003037824 */ /* 0x000fe200078e00ff */
[----:B------:R-:W-:Y:S01]  /*18b0*/  R2UR UR11, R17 ;  /* 0x00000000110b72ca */ /* 0x000fe200000e0000 */
[----:B------:R-:W-:-:S03]  /*18c0*/  UMOV UR23, URZ ;  /* 0x000000ff00177c82 */ /* 0x000fc60008000000 */
[----:B------:R-:W-:-:S03]  /*18d0*/  LOP3.LUT R3, R3, 0xffffff00, RZ, 0xc0, !PT ;  /* 0xffffff0003037812 */ /* 0x000fc600078ec0ff */
[----:B------:R1:W2:Y:S01]  /*18e0*/  SYNCS.PHASECHK.TRANS64.TRYWAIT P0, [UR8+0x28], R2 ;  /* 0x00002802ff0075a7 */ /* 0x0002a20008001108 */
[----:B------:R-:W-:Y:S02]  /*18f0*/  R2UR UR9, R3 ;  /* 0x00000000030972ca */ /* 0x000fe400000e0000 */
[----:B------:R-:W-:-:S11]  /*1900*/  R2UR UR8, R164 ;  /* 0x00000000a40872ca */ /* 0x000fd600000e0000 */
[----:B------:R-:W-:Y:S02]  /*1910*/  ULOP3.LUT UR35, UR9, 0x80, UR35, 0xf8, !UPT ;  /* 0x0000008009237892 */ /* 0x000fe4000f8ef823 */
[----:B------:R-:W-:Y:S01]  /*1920*/  ULEA UR11, UR8, UR11, 0x6 ;  /* 0x0000000b080b7291 */ /* 0x000fe2000f8e30ff */
[----:B------:R-:W-:Y:S11]  /*1930*/  BRA.U !UP0, `(.L_x_25) ;  /* 0x0000000108c07547 */ /* 0x000ff6000b800000 */
[----:B------:R-:W-:Y:S01]  /*1940*/  UMOV UR16, UR6 ;  /* 0x0000000600107c82 */ /* 0x000fe20008000000 */
[----:B------:R-:W-:Y:S01]  /*1950*/  UMOV UR17, UR13 ;  /* 0x0000000d00117c82 */ /* 0x000fe20008000000 */
[----:B------:R-:W-:-:S05]  /*1960*/  UMOV UR34, URZ ;  /* 0x000000ff00227c82 */ /* 0x000fca0008000000 */
.L_x_31:
[----:B------:R-:W-:Y:S01]  /*1970*/  ULEA UR33, UR17, UR4, 0x3 ;  /* 0x0000000411217291 */ /* 0x000fe2000f8e18ff */
[----:B------:R-:W-:Y:S01]  /*1980*/  @P5 MOV R3, 0x5000 ;  /* 0x0000500000035802 */ /* 0x000fe20000000f00 */
[----:B-12-4-:R-:W-:Y:S10]  /*1990*/  @P0 BRA `(.L_x_26) ;  /* 0x00000000000c0947 */ /* 0x016ff40003800000 */
[----:B------:R-:W-:-:S04]  /*19a0*/  SHF.L.U32 R5, R15, 0x1f, RZ ;  /* 0x0000001f0f057819 */ /* 0x000fc800000006ff */
[----:B------:R-:W2:Y:S02]  /*19b0*/  SYNCS.PHASECHK.TRANS64.TRYWAIT P0, [UR33+0x28], R5 ;  /* 0x00002805ff0075a7 */ /* 0x000ea40008001121 */
[----:B--2---:R-:W-:Y:S05]  /*19c0*/  @!P0 BRA `(.L_x_27) ;  /* 0x0000005400d08947 */ /* 0x004fea0003800000 */
.L_x_26:
[----:B------:R2:W-:Y:S01]  /*19d0*/  @P5 SYNCS.ARRIVE.TRANS64 RZ, [UR33], R3 ;  /* 0x00000003ffff59a7 */ /* 0x0005e20008000021 */
[----:B------:R-:W-:Y:S02]  /*19e0*/  ULOP3.LUT UR8, UR7, 0x2, URZ, 0xfc, !UPT ;  /* 0x0000000207087892 */ /* 0x000fe4000f8efcff */
[----:B------:R-:W-:Y:S02]  /*19f0*/  UIADD3 UR16, UPT, UPT, UR16, 0x1, URZ ;  /* 0x0000000110107890 */ /* 0x000fe4000fffe0ff */
[----:B------:R-:W-:Y:S02]  /*1a00*/  UISETP.NE.AND UP0, UPT, UR8, 0x2, UPT ;  /* 0x000000020800788c */ /* 0x000fe4000bf05270 */
[----:B------:R-:W-:-:S07]  /*1a10*/  UISETP.NE.AND UP2, UPT, UR16, 0x1, UPT ;  /* 0x000000011000788c */ /* 0x000fce000bf45270 */
[----:B------:R-:W-:Y:S05]  /*1a20*/  BRA.U UP0, `(.L_x_28) ;  /* 0x0000000100047547 */ /* 0x000fea000b800000 */
[----:B------:R-:W-:Y:S05]  /*1a30*/  BPT.TRAP 0x1 ;  /* 0x000000040000795c */ /* 0x000fea0000300000 */
.L_x_28:
[----:B------:R-:W-:Y:S04]  /*1a40*/  BSSY.RECONVERGENT B0, `(.L_x_29) ;  /* 0x0000003000007945 */ /* 0x000fe80003800200 */
[----:B------:R-:W-:Y:S05]  /*1a50*/  @!P4 BRA `(.L_x_30) ;  /* 0x000000000004c947 */ /* 0x000fea0003800000 */
[----:B------:R-:W-:Y:S05]  /*1a60*/  BPT.TRAP 0x1 ;  /* 0x000000040000795c */ /* 0x000fea0000300000 */
.L_x_30:
[----:B------:R-:W-:Y:S05]  /*1a70*/  BSYNC.RECONVERGENT B0 ;  /* 0x0000000000007941 */ /* 0x000fea0003800200 */
.L_x_29:
[----:B------:R-:W-:Y:S02]  /*1a80*/  UIADD3 UR13, UPT, UPT, UR17, 0x1, URZ ;  /* 0x00000001110d7890 */ /* 0x000fe4000fffe0ff */
[----:B------:R-:W-:Y:S02]  /*1a90*/  ULEA UR32, UR17, UR4, 0xd ;  /* 0x0000000411207291 */ /* 0x000fe4000f8e68ff */
[----:B------:R-:W-:Y:S02]  /*1aa0*/  UISETP.NE.AND UP0, UPT, UR13, 0x5, UPT ;  /* 0x000000050d00788c */ /* 0x000fe4000bf05270 */
[----:B------:R-:W-:Y:S02]  /*1ab0*/  UIADD3 UR28, UP1, UPT, UR24, 0x80, URZ ;  /* 0x00000080181c7890 */ /* 0x000fe4000ff3e0ff */
[----:B------:R-:W-:Y:S02]  /*1ac0*/  USEL UR9, URZ, 0x1, UP0 ;  /* 0x00000001ff097887 */ /* 0x000fe40008000000 */
[----:B------:R-:W-:-:S02]  /*1ad0*/  USEL UR13, UR13, URZ, UP0 ;  /* 0x000000ff0d0d7287 */ /* 0x000fc40008000000 */
[----:B------:R-:W-:Y:S02]  /*1ae0*/  UIADD3 UR26, UP0, UPT, UR24, 0x180, URZ ;  /* 0x00000180181a7890 */ /* 0x000fe4000ff1e0ff */
[----:B------:R-:W-:Y:S01]  /*1af0*/  ULEA UR8, UR13, UR4, 0x3 ;  /* 0x000000040d087291 */ /* 0x000fe2000f8e18ff */
[----:B------:R-:W-:Y:S01]  /*1b00*/  LOP3.LUT R15, R15, UR9, RZ, 0x3c, !PT ;  /* 0x000000090f0f7c12 */ /* 0x000fe2000f8e3cff */
[----:B------:R-:W-:Y:S02]  /*1b10*/  ULOP3.LUT UR33, UR33, 0xfefffff8, URZ, 0xc0, !UPT ;  /* 0xfefffff821217892 */ /* 0x000fe4000f8ec0ff */
[----:B------:R-:W-:Y:S01]  /*1b20*/  UIADD3.X UR29, UPT, UPT, URZ, UR25, URZ, UP1, !UPT ;  /* 0x00000019ff1d7290 */ /* 0x000fe20008ffe4ff */
[----:B-1----:R-:W-:Y:S01]  /*1b30*/  SHF.L.U32 R2, R15, 0x1f, RZ ;  /* 0x0000001f0f027819 */ /* 0x002fe200000006ff */
[----:B------:R-:W-:Y:S02]  /*1b40*/  UIADD3 UR32, UPT, UPT, UR32, 0x4400, URZ ;  /* 0x0000440020207890 */ /* 0x000fe4000fffe0ff */
[----:B------:R-:W-:Y:S01]  /*1b50*/  UIADD3.X UR27, UPT, UPT, URZ, UR25, URZ, UP0, !UPT ;  /* 0x00000019ff1b7290 */ /* 0x000fe200087fe4ff */
[----:B------:R4:W1:Y:S01]  /*1b60*/  SYNCS.PHASECHK.TRANS64.TRYWAIT P0, [UR8+0x28], R2 ;  /* 0x00002802ff0075a7 */ /* 0x0008620008001108 */
[----:B------:R-:W-:Y:S01]  /*1b70*/  ULEA UR8, UR17, UR4, 0xb ;  /* 0x0000000411087291 */ /* 0x000fe2000f8e58ff */
[----:B------:R-:W-:Y:S01]  /*1b80*/  UMOV UR18, 0x0 ;  /* 0x0000000000127882 */ /* 0x000fe20000000000 */
[----:B------:R-:W-:-:S02]  /*1b90*/  UMOV UR19, 0x10000000 ;  /* 0x1000000000137882 */ /* 0x000fc40000000000 */
[----:B------:R-:W-:Y:S01]  /*1ba0*/  UIADD3 UR8, UPT, UPT, UR8, 0xe400, URZ ;  /* 0x0000e40008087890 */ /* 0x000fe2000fffe0ff */
[----:B------:R2:W-:Y:S01]  /*1bb0*/  UTMALDG.3D.2CTA [UR32], [UR28], desc[UR18] ;  /* 0x000012201c0075b4 */ /* 0x0005e20008211000 */
[----:B------:R-:W-:Y:S01]  /*1bc0*/  UMOV UR10, UR34 ;  /* 0x00000022000a7c82 */ /* 0x000fe20008000000 */
[----:B------:R-:W-:Y:S01]  /*1bd0*/  UMOV UR12, UR36 ;  /* 0x00000024000c7c82 */ /* 0x000fe20008000000 */
[----:B------:R-:W-:Y:S01]  /*1be0*/  UMOV UR9, UR33 ;  /* 0x0000002100097c82 */ /* 0x000fe20008000000 */
[----:B------:R-:W-:Y:S01]  /*1bf0*/  UMOV UR23, UR5 ;  /* 0x0000000500177c82 */ /* 0x000fe20008000000 */
[----:B------:R-:W-:-:S03]  /*1c00*/  UMOV UR17, UR13 ;  /* 0x0000000d00117c82 */ /* 0x000fc60008000000 */
[----:B------:R4:W-:Y:S01]  /*1c10*/  UTMALDG.3D.2CTA [UR8], [UR26], desc[UR18] ;  /* 0x000012081a0075b4 */ /* 0x0009e20008211000 */
[----:B--2---:R-:W-:Y:S01]  /*1c20*/  UIADD3 UR34, UPT, UPT, UR34, 0x40, URZ ;  /* 0x0000004022227890 */ /* 0x004fe2000fffe0ff */
[----:B------:R-:W-:Y:S11]  /*1c30*/  BRA.U UP2, `(.L_x_31) ;  /* 0xfffffffd024c7547 */ /* 0x000ff6000b83ffff */
.L_x_25:
[----:B----4-:R-:W-:Y:S01]  /*1c40*/  ULEA UR8, UR13, UR4, 0x3 ;  /* 0x000000040d087291 */ /* 0x010fe2000f8e18ff */
[----:B-1----:R-:W-:Y:S01]  /*1c50*/  SHF.L.U32 R2, R15, 0x1f, RZ ;  /* 0x0000001f0f027819 */ /* 0x002fe200000006ff */
[----:B------:R-:W-:Y:S01]  /*1c60*/  @!P1 SYNCS.ARRIVE.TRANS64.A1T0 RZ, [UR4+0x68], RZ ;  /* 0x000068ffffff99a7 */ /* 0x000fe20008100004 */
[----:B------:R-:W-:-:S06]  /*1c70*/  UISETP.GT.AND UP0, UPT, UR22, UR21, UPT ;  /* 0x000000151600728c */ /* 0x000fcc000bf04270 */
[----:B--2---:R1:W2:Y:S03]  /*1c80*/  SYNCS.PHASECHK.TRANS64.TRYWAIT P0, [UR8+0x28], R2 ;  /* 0x00002802ff0075a7 */ /* 0x0042a60008001108 */
[----:B------:R-:W-:Y:S05]  /*1c90*/  BRA.U !UP0, `(.L_x_32) ;  /* 0x0000000108c07547 */ /* 0x000fea000b800000 */
[----:B------:R-:W-:Y:S01]  /*1ca0*/  UIADD3 UR26, UPT, UPT, UR14, UR23, URZ ;  /* 0x000000170e1a7290 */ /* 0x000fe2000fffe0ff */
[----:B------:R-:W-:-:S11]  /*1cb0*/  UMOV UR27, UR13 ;  /* 0x0000000d001b7c82 */ /* 0x000fd60008000000 */
.L_x_38:
[----:B------:R-:W-:Y:S01]  /*1cc0*/  ULEA UR17, UR27, UR4, 0x3 ;  /* 0x000000041b117291 */ /* 0x000fe2000f8e18ff */
[----:B--2---:R-:W-:Y:S01]  /*1cd0*/  @P5 MOV R3, 0x5000 ;  /* 0x0000500000035802 */ /* 0x004fe20000000f00 */
[----:B-12---:R-:W-:Y:S10]  /*1ce0*/  @P0 BRA `(.L_x_33) ;  /* 0x00000000000c0947 */ /* 0x006ff40003800000 */
[----:B------:R-:W-:-:S04]  /*1cf0*/  SHF.L.U32 R5, R15, 0x1f, RZ ;  /* 0x0000001f0f057819 */ /* 0x000fc800000006ff */
[----:B------:R-:W2:Y:S02]  /*1d00*/  SYNCS.PHASECHK.TRANS64.TRYWAIT P0, [UR17+0x28], R5 ;  /* 0x00002805ff0075a7 */ /* 0x000ea40008001111 */
[----:B--2---:R-:W-:Y:S05]  /*1d10*/  @!P0 BRA `(.L_x_34) ;  /* 0x0000005400148947 */ /* 0x004fea0003800000 */
.L_x_33:
[----:B------:R2:W-:Y:S01]  /*1d20*/  @P5 SYNCS.ARRIVE.TRANS64 RZ, [UR17], R3 ;  /* 0x00000003ffff59a7 */ /* 0x0005e20008000011 */
[----:B------:R-:W-:-:S04]  /*1d30*/  ULOP3.LUT UR8, UR7, 0x2, URZ, 0xfc, !UPT ;  /* 0x0000000207087892 */ /* 0x000fc8000f8efcff */
[----:B------:R-:W-:-:S09]  /*1d40*/  UISETP.NE.AND UP0, UPT, UR8, 0x2, UPT ;  /* 0x000000020800788c */ /* 0x000fd2000bf05270 */
[----:B------:R-:W-:Y:S05]  /*1d50*/  BRA.U UP0, `(.L_x_35) ;  /* 0x0000000100047547 */ /* 0x000fea000b800000 */
[----:B------:R-:W-:Y:S05]  /*1d60*/  BPT.TRAP 0x1 ;  /* 0x000000040000795c */ /* 0x000fea0000300000 */
.L_x_35:
[----:B------:R-:W-:Y:S04]  /*1d70*/  BSSY.RECONVERGENT B0, `(.L_x_36) ;  /* 0x0000003000007945 */ /* 0x000fe80003800200 */
[----:B------:R-:W-:Y:S05]  /*1d80*/  @!P4 BRA `(.L_x_37) ;  /* 0x000000000004c947 */ /* 0x000fea0003800000 */
[----:B------:R-:W-:Y:S05]  /*1d90*/  BPT.TRAP 0x1 ;  /* 0x000000040000795c */ /* 0x000fea0000300000 */
.L_x_37:
[----:B------:R-:W-:Y:S05]  /*1da0*/  BSYNC.RECONVERGENT B0 ;  /* 0x0000000000007941 */ /* 0x000fea0003800200 */
.L_x_36:
        /* <DEDUP_REMOVED lines=9> */
[----:B------:R-:W-:Y:S02]  /*1e40*/  USHF.L.U32 UR18, UR23, 0x6, URZ ;  /* 0x0000000617127899 */ /* 0x000fe400080006ff */
[----:B------:R-:W-:Y:S01]  /*1e50*/  ULOP3.LUT UR17, UR17, 0xfefffff8, URZ, 0xc0, !UPT ;  /* 0xfefffff811117892 */ /* 0x000fe2000f8ec0ff */
[----:B-1----:R-:W-:Y:S01]  /*1e60*/  SHF.L.U32 R2, R15, 0x1f, RZ ;  /* 0x0000001f0f027819 */ /* 0x002fe200000006ff */
[----:B------:R-:W-:Y:S02]  /*1e70*/  UIADD3 UR16, UPT, UPT, UR16, 0x4400, URZ ;  /* 0x0000440010107890 */ /* 0x000fe4000fffe0ff */
[----:B------:R-:W-:Y:S01]  /*1e80*/  UIADD3.X UR33, UPT, UPT, URZ, UR25, URZ, UP1, !UPT ;  /* 0x00000019ff217290 */ /* 0x000fe20008ffe4ff */
[----:B------:R4:W1:Y:S01]  /*1e90*/  SYNCS.PHASECHK.TRANS64.TRYWAIT P0, [UR8+0x28], R2 ;  /* 0x00002802ff0075a7 */ /* 0x0008620008001108 */
[----:B------:R-:W-:-:S02]  /*1ea0*/  ULEA UR8, UR27, UR4, 0xb ;  /* 0x000000041b087291 */ /* 0x000fc4000f8e58ff */
[----:B------:R-:W-:Y:S02]  /*1eb0*/  UIADD3.X UR31, UPT, UPT, URZ, UR25, URZ, UP0, !UPT ;  /* 0x00000019ff1f7290 */ /* 0x000fe400087fe4ff */
[----:B------:R-:W-:Y:S01]  /*1ec0*/  UIADD3 UR8, UPT, UPT, UR8, 0xe400, URZ ;  /* 0x0000e40008087890 */ /* 0x000fe2000fffe0ff */
[----:B------:R-:W-:Y:S01]  /*1ed0*/  UMOV UR28, 0x0 ;  /* 0x00000000001c7882 */ /* 0x000fe20000000000 */
[----:B------:R-:W-:Y:S01]  /*1ee0*/  UMOV UR29, 0x10000000 ;  /* 0x10000000001d7882 */ /* 0x000fe20000000000 */
[----:B------:R-:W-:Y:S01]  /*1ef0*/  UMOV UR19, UR35 ;  /* 0x0000002300137c82 */ /* 0x000fe20008000000 */
[----:B------:R-:W-:Y:S01]  /*1f00*/  UMOV UR20, UR36 ;  /* 0x0000002400147c82 */ /* 0x000fe20008000000 */
[----:B------:R-:W-:Y:S01]  /*1f10*/  UMOV UR12, UR36 ;  /* 0x00000024000c7c82 */ /* 0x000fe20008000000 */
[----:B------:R-:W-:Y:S01]  /*1f20*/  UMOV UR9, UR17 ;  /* 0x0000001100097c82 */ /* 0x000fe20008000000 */
[----:B------:R-:W-:Y:S01]  /*1f30*/  UMOV UR10, UR18 ;  /* 0x00000012000a7c82 */ /* 0x000fe20008000000 */
[----:B------:R4:W-:Y:S01]  /*1f40*/  UTMALDG.3D.2CTA [UR16], [UR32], desc[UR28] ;  /* 0x00001c10200075b4 */ /* 0x0009e20008211000 */
[----:B------:R-:W-:Y:S01]  /*1f50*/  UIADD3 UR23, UPT, UPT, UR23, 0x1, URZ ;  /* 0x0000000117177890 */ /* 0x000fe2000fffe0ff */
[----:B------:R-:W-:-:S03]  /*1f60*/  UMOV UR27, UR13 ;  /* 0x0000000d001b7c82 */ /* 0x000fc60008000000 */
[----:B------:R-:W-:Y:S01]  /*1f70*/  UISETP.NE.AND UP0, UPT, UR23, UR26, UPT ;  /* 0x0000001a1700728c */ /* 0x000fe2000bf05270 */
[----:B------:R4:W-:Y:S08]  /*1f80*/  UTMALDG.3D.2CTA [UR8], [UR30], desc[UR28] ;  /* 0x00001c081e0075b4 */ /* 0x0009f00008211000 */
[----:B----4-:R-:W-:Y:S05]  /*1f90*/  BRA.U UP0, `(.L_x_38) ;  /* 0xfffffffd00487547 */ /* 0x010fea000b83ffff */
.L_x_32:
[C---:B-1----:R-:W-:Y:S01]  /*1fa0*/  LEA R2, R14.reuse, UR4, 0x3 ;  /* 0x000000040e027c11 */ /* 0x042fe2000f8e18ff */
[----:B------:R-:W-:Y:S01]  /*1fb0*/  NOP ;  /* 0x0000000000007918 */ /* 0x000fe20000000000 */
[----:B--2---:R-:W-:Y:S02]  /*1fc0*/  SHF.L.U32 R3, R13, 0x1f, RZ ;  /* 0x0000001f0d037819 */ /* 0x004fe400000006ff */
[----:B------:R-:W-:Y:S02]  /*1fd0*/  LEA R4, R14, UR4, 0x4 ;  /* 0x000000040e047c11 */ /* 0x000fe4000f8e20ff */
[----:B------:R-:W1:Y:S02]  /*1fe0*/  SYNCS.PHASECHK.TRANS64.TRYWAIT P0, [R2+URZ+0x70], R3 ;  /* 0x00007003020075a7 */ /* 0x000e6400080011ff */
[----:B-1----:R-:W-:Y:S05]  /*1ff0*/  @!P0 BRA `(.L_x_39) ;  /* 0x0000005000748947 */ /* 0x002fea0003800000 */
.L_x_117:
[----:B------:R-:W2:Y:S01]  /*2000*/  LDS.128 R4, [R4+0x100] ;  /* 0x0001000004047984 */ /* 0x000ea20000000c00 */
[----:B------:R-:W-:Y:S01]  /*2010*/  ISETP.GE.AND P0, PT, R72, 0x1, PT ;  /* 0x000000014800780c */ /* 0x000fe20003f06270 */
[----:B-1----:R-:W-:Y:S01]  /*2020*/  VIADD R2, R2, 0x80 ;  /* 0x0000008002027836 */ /* 0x002fe20000000000 */
[----:B------:R-:W-:Y:S01]  /*2030*/  @!PT LDS RZ, [RZ] ;  /* 0x00000000fffff984 */ /* 0x000fe20000000800 */
[----:B------:R-:W-:Y:S01]  /*2040*/  @!PT LDS RZ, [RZ] ;  /* 0x00000000fffff984 */ /* 0x000fe20000000800 */
[----:B------:R-:W-:Y:S01]  /*2050*/  @!PT LDS RZ, [RZ] ;  /* 0x00000000fffff984 */ /* 0x000fe20000000800 */
[----:B------:R-:W-:Y:S01]  /*2060*/  @!PT LDS RZ, [RZ] ;  /* 0x00000000fffff984 */ /* 0x000fe20000000800 */
[----:B------:R1:W-:Y:S06]  /*2070*/  MEMBAR.ALL.CTA ;  /* 0x0000000000007992 */ /* 0x0003ec0000008000 */
[----:B-1----:R-:W1:Y:S01]  /*2080*/  FENCE.VIEW.ASYNC.S ;  /* 0x00000000000073c6 */ /* 0x002e620000000000 */
[----:B------:R-:W-:-:S04]  /*2090*/  PRMT R2, RZ, 0x654, R2 ;  /* 0x00000654ff027816 */ /* 0x000fc80000000002 */
[----:B-1----:R1:W-:Y:S01]  /*20a0*/  SYNCS.ARRIVE.TRANS64.RED.A1T0 RZ, [R2+URZ], RZ ;  /* 0x000000ff02ff79a7 */ /* 0x0023e200081004ff */
[----:B--2---:R-:W-:-:S13]  /*20b0*/  LOP3.LUT P2, RZ, R6, 0x1, RZ, 0xc0, !PT ;  /* 0x0000000106ff7812 */ /* 0x004fda000784c0ff */
[----:B------:R-:W-:Y:S01]  /*20c0*/  @P2 SHF.R.U32.HI R3, RZ, 0x10, R5 ;  /* 0x00000010ff032819 */ /* 0x000fe20000011605 */
[----:B------:R-:W-:Y:S01]  /*20d0*/  VOTEU.ANY UP0, P2 ;  /* 0x0000000000ff7886 */ /* 0x000fe20001000100 */
[----:B------:R-:W-:Y:S02]  /*20e0*/  @P2 MOV R11, R4 ;  /* 0x00000004000b2202 */ /* 0x000fe40000000f00 */
[----:B------:R-:W-:Y:S02]  /*20f0*/  @P2 R2UR.BROADCAST UR8, R3 ;  /* 0x00000000030822ca */ /* 0x000fe400008e0000 */
[----:B------:R-:W-:-:S11]  /*2100*/  @P2 LOP3.LUT R8, R5, 0xffff, RZ, 0xc0, !PT ;  /* 0x0000ffff05082812 */ /* 0x000fd600078ec0ff */
[----:B------:R-:W-:Y:S01]  /*2110*/  @UP0 UMOV UR36, UR8 ;  /* 0x0000000800240c82 */ /* 0x000fe20008000000 */
[----:B-1----:R-:W-:Y:S05]  /*2120*/  @!P0 BRA `(.L_x_40) ;  /* 0x0000000000b88947 */ /* 0x002fea0003800000 */
[----:B------:R-:W3:Y:S01]  /*2130*/  LDC.64 R4, c[0x0][0xb18] ;  /* 0x0002c600ff047b82 */ /* 0x000ee20000000a00 */
[----:B------:R-:W-:-:S07]  /*2140*/  ISETP.NE.AND P3, PT, R72, 0x1, PT ;  /* 0x000000014800780c */ /* 0x000fce0003f65270 */
[----:B------:R-:W1:Y:S08]  /*2150*/  LDC.64 R6, c[0x0][0xb10] ;  /* 0x0002c400ff067b82 */ /* 0x000e700000000a00 */
[----:B------:R-:W2:Y:S08]  /*2160*/  LDC R18, c[0x0][0xb20] ;  /* 0x0002c800ff127b82 */ /* 0x000eb00000000800 */
[----:B------:R-:W4:Y:S01]  /*2170*/  LDC R20, c[0x0][0xb0c] ;  /* 0x0002c300ff147b82 */ /* 0x000f220000000800 */
[----:B---3--:R-:W-:Y:S01]  /*2180*/  IMAD.HI.U32 R19, R0, R5, RZ ;  /* 0x0000000500137227 */ /* 0x008fe200078e00ff */
[----:B------:R-:W-:-:S03]  /*2190*/  ISETP.NE.AND P0, PT, R4, 0x1, PT ;  /* 0x000000010400780c */ /* 0x000fc60003f05270 */
[----:B------:R-:W-:-:S03]  /*21a0*/  IMAD.HI.U32 R5, R8, R5, RZ ;  /* 0x0000000508057227 */ /* 0x000fc600078e00ff */
[----:B------:R-:W3:Y:S01]  /*21b0*/  LDC.64 R2, c[0x0][0xb28] ;  /* 0x0002ca00ff027b82 */ /* 0x000ee20000000a00 */
[----:B-1----:R-:W-:-:S04]  /*21c0*/  IMAD.HI.U32 R22, R9, R6, RZ ;  /* 0x0000000609167227 */ /* 0x002fc800078e00ff */
[----:B------:R-:W-:Y:S01]  /*21d0*/  IMAD.HI.U32 R24, R11, R6, RZ ;  /* 0x000000060b187227 */ /* 0x000fe200078e00ff */
[----:B------:R-:W-:Y:S02]  /*21e0*/  SHF.R.U32.HI R22, RZ, R7, R22 ;  /* 0x00000007ff167219 */ /* 0x000fe40000011616 */
[-C--:B--2---:R-:W-:Y:S02]  /*21f0*/  SHF.R.U32.HI R19, RZ, R18.reuse, R19 ;  /* 0x00000012ff137219 */ /* 0x084fe40000011613 */
[----:B------:R-:W-:Y:S02]  /*2200*/  SHF.R.U32.HI R5, RZ, R18, R5 ;  /* 0x00000012ff057219 */ /* 0x000fe40000011605 */
[----:B------:R-:W-:Y:S02]  /*2210*/  SEL R19, R0, R19, !P0 ;  /* 0x0000001300137207 */ /* 0x000fe40004000000 */
[----:B------:R-:W-:Y:S02]  /*2220*/  SHF.R.U32.HI R24, RZ, R7, R24 ;  /* 0x00000007ff187219 */ /* 0x000fe40000011618 */
[----:B----4-:R-:W-:-:S02]  /*2230*/  ISETP.NE.AND P1, PT, R20, 0x1, PT ;  /* 0x000000011400780c */ /* 0x010fc40003f25270 */
[----:B------:R-:W-:Y:S02]  /*2240*/  SEL R5, R8, R5, !P0 ;  /* 0x0000000508057207 */ /* 0x000fe40004000000 */
[----:B------:R-:W-:Y:S02]  /*2250*/  SEL R21, R9, R22, !P1 ;  /* 0x0000001609157207 */ /* 0x000fe40004800000 */
[----:B------:R-:W-:Y:S01]  /*2260*/  SEL R7, R11, R24, !P1 ;  /* 0x000000180b077207 */ /* 0x000fe20004800000 */
[----:B---3--:R-:W-:-:S04]  /*2270*/  IMAD.HI.U32 R22, R19, R2, RZ ;  /* 0x0000000213167227 */ /* 0x008fc800078e00ff */
[----:B------:R-:W-:Y:S01]  /*2280*/  IMAD.HI.U32 R6, R21, R2, RZ ;  /* 0x0000000215067227 */ /* 0x000fe200078e00ff */
[----:B------:R-:W-:-:S04]  /*2290*/  @P3 SHF.R.U32.HI R19, RZ, R3, R22 ;  /* 0x00000003ff133219 */ /* 0x000fc80000011616 */
[----:B------:R-:W-:Y:S01]  /*22a0*/  @P3 SHF.R.U32.HI R21, RZ, R3, R6 ;  /* 0x00000003ff153219 */ /* 0x000fe20000011606 */
[----:B------:R-:W-:-:S04]  /*22b0*/  IMAD R19, R72, R19, RZ ;  /* 0x0000001348137224 */ /* 0x000fc800078e02ff */
[----:B------:R-:W-:Y:S01]  /*22c0*/  IMAD R6, R72, R21, RZ ;  /* 0x0000001548067224 */ /* 0x000fe200078e02ff */
[C---:B------:R-:W-:Y:S02]  /*22d0*/  ISETP.GE.AND P0, PT, R5.reuse, R19, PT ;  /* 0x000000130500720c */ /* 0x040fe40003f06270 */
[----:B------:R-:W-:Y:S02]  /*22e0*/  IADD3 R19, PT, PT, -R5, RZ, RZ ;  /* 0x000000ff05137210 */ /* 0x000fe40007ffe1ff */
[----:B------:R-:W-:Y:S01]  /*22f0*/  ISETP.GE.OR P0, PT, R7, R6, P0 ;  /* 0x000000060700720c */ /* 0x000fe20000706670 */
[----:B------:R-:W-:-:S04]  /*2300*/  IMAD.HI.U32 R6, R5, R2, RZ ;  /* 0x0000000205067227 */ /* 0x000fc800078e00ff */
[----:B------:R-:W-:Y:S01]  /*2310*/  IMAD R8, R4, R19, R8 ;  /* 0x0000001304087224 */ /* 0x000fe200078e0208 */
[----:B------:R-:W-:-:S04]  /*2320*/  SHF.R.U32.HI R6, RZ, R3, R6 ;  /* 0x00000003ff067219 */ /* 0x000fc80000011606 */
[----:B------:R-:W-:-:S03]  /*2330*/  SEL R6, R5, R6, !P3 ;  /* 0x0000000605067207 */ /* 0x000fc60005800000 */
[----:B------:R-:W-:-:S04]  /*2340*/  @!P0 IMAD.HI.U32 R18, R7, R2, RZ ;  /* 0x0000000207128227 */ /* 0x000fc800078e00ff */
[----:B------:R-:W-:Y:S01]  /*2350*/  IMAD.MOV R2, RZ, RZ, -R6 ;  /* 0x000000ffff027224 */ /* 0x000fe200078e0a06 */
[----:B------:R-:W-:-:S03]  /*2360*/  @!P0 SHF.R.U32.HI R18, RZ, R3, R18 ;  /* 0x00000003ff128219 */ /* 0x000fc60000011612 */
[----:B------:R-:W-:Y:S01]  /*2370*/  IMAD R2, R72, R2, R5 ;  /* 0x0000000248027224 */ /* 0x000fe200078e0205 */
        /* <DEDUP_REMOVED lines=9> */
.L_x_40:
[----:B------:R-:W1:Y:S02]  /*2410*/  LDCU UR8, c[0x0][0xb30] ;  /* 0x00016600ff0877ac */ /* 0x000e640008000800 */
[----:B-1----:R-:W-:-:S09]  /*2420*/  UISETP.NE.AND UP0, UPT, UR8, 0x1, UPT ;  /* 0x000000010800788c */ /* 0x002fd2000bf05270 */
[----:B------:R-:W-:Y:S05]  /*2430*/  BRA.U UP0, `(.L_x_41) ;  /* 0x0000000100407547 */ /* 0x000fea000b800000 */
[----:B------:R-:W1:Y:S08]  /*2440*/  LDC.64 R4, c[0x0][0xb10] ;  /* 0x0002c400ff047b82 */ /* 0x000e700000000a00 */
[----:B------:R-:W2:Y:S08]  /*2450*/  LDC.64 R2, c[0x0][0xb18] ;  /* 0x0002c600ff027b82 */ /* 0x000eb00000000a00 */
[----:B------:R-:W4:Y:S08]  /*2460*/  LDC R6, c[0x0][0xb20] ;  /* 0x0002c800ff067b82 */ /* 0x000f300000000800 */
[----:B------:R-:W3:Y:S01]  /*2470*/  LDC R18, c[0x0][0xb0c] ;  /* 0x0002c300ff127b82 */ /* 0x000ee20000000800 */
[----:B-1----:R-:W-:-:S05]  /*2480*/  IMAD.HI.U32 R4, R11, R4, RZ ;  /* 0x000000040b047227 */ /* 0x002fca00078e00ff */
[----:B------:R-:W-:Y:S01]  /*2490*/  SHF.R.U32.HI R4, RZ, R5, R4 ;  /* 0x00000005ff047219 */ /* 0x000fe20000011604 */
[----:B--2---:R-:W-:Y:S01]  /*24a0*/  IMAD.HI.U32 R3, R8, R3, RZ ;  /* 0x0000000308037227 */ /* 0x004fe200078e00ff */
[----:B------:R-:W-:-:S04]  /*24b0*/  ISETP.NE.AND P0, PT, R2, 0x1, PT ;  /* 0x000000010200780c */ /* 0x000fc80003f05270 */
[----:B----4-:R-:W-:-:S04]  /*24c0*/  SHF.R.U32.HI R3, RZ, R6, R3 ;  /* 0x00000006ff037219 */ /* 0x010fc80000011603 */
[----:B------:R-:W-:Y:S02]  /*24d0*/  SEL R3, R8, R3, !P0 ;  /* 0x0000000308037207 */ /* 0x000fe40004000000 */
[----:B---3--:R-:W-:-:S04]  /*24e0*/  ISETP.NE.AND P1, PT, R18, 0x1, PT ;  /* 0x000000011200780c */ /* 0x008fc80003f25270 */
[----:B------:R-:W-:-:S05]  /*24f0*/  SEL R4, R11, R4, !P1 ;  /* 0x000000040b047207 */ /* 0x000fca0004800000 */
[----:B------:R-:W-:Y:S02]  /*2500*/  IMAD.IADD R5, R3, 0x1, -R4 ;  /* 0x0000000103057824 */ /* 0x000fe400078e0a04 */
[----:B------:R-:W-:Y:S02]  /*2510*/  IMAD.IADD R3, R4, 0x1, -R3 ;  /* 0x0000000104037824 */ /* 0x000fe400078e0a03 */
[----:B------:R-:W-:Y:S02]  /*2520*/  IMAD R11, R5, R18, R11 ;  /* 0x00000012050b7224 */ /* 0x000fe400078e020b */
[----:B------:R-:W-:-:S07]  /*2530*/  IMAD R8, R3, R2, R8 ;  /* 0x0000000203087224 */ /* 0x000fce00078e0208 */
.L_x_41:
[----:B------:R-:W-:Y:S01]  /*2540*/  VIADD R14, R14, 0x1 ;  /* 0x000000010e0e7836 */ /* 0x000fe20000000000 */
[----:B------:R-:W-:Y:S01]  /*2550*/  PLOP3.LUT P1, PT, PT, PT, PT, 0x80, 0x8 ;  /* 0x000000000008781c */ /* 0x000fe20003f2f070 */
[----:B------:R-:W-:Y:S02]  /*2560*/  IMAD.IADD R155, R11, 0x1, R154 ;  /* 0x000000010b9b7824 */ /* 0x000fe400078e029a */
[----:B------:R-:W-:Y:S01]  /*2570*/  IMAD.IADD R164, R8, 0x1, R143 ;  /* 0x0000000108a47824 */ /* 0x000fe200078e028f */
[----:B------:R-:W-:-:S04]  /*2580*/  ISETP.NE.AND P0, PT, R14, 0x2, PT ;  /* 0x000000020e00780c */ /* 0x000fc80003f05270 */
[----:B------:R-:W-:Y:S02]  /*2590*/  SEL R2, RZ, 0x1, P0 ;  /* 0x00000001ff027807 */ /* 0x000fe40000000000 */
[----:B------:R-:W-:Y:S02]  /*25a0*/  SEL R14, R14, RZ, P0 ;  /* 0x000000ff0e0e7207 */ /* 0x000fe40000000000 */
[----:B------:R-:W-:Y:S01]  /*25b0*/  LOP3.LUT R13, R13, R2, RZ, 0x3c, !PT ;  /* 0x000000020d0d7212 */ /* 0x000fe200078e3cff */
[----:B------:R-:W-:Y:S06]  /*25c0*/  @P2 BRA `(.L_x_42) ;  /* 0xfffffff000582947 */ /* 0x000fec000383ffff */
[----:B------:R-:W-:Y:S01]  /*25d0*/  UIADD3 UR4, UPT, UPT, UR4, 0x28, URZ ;  /* 0x0000002804047890 */ /* 0x000fe2000fffe0ff */
[----:B------:R-:W-:-:S03]  /*25e0*/  SHF.L.U32 R3, R15, 0x1f, RZ ;  /* 0x0000001f0f037819 */ /* 0x000fc600000006ff */
[----:B------:R-:W-:-:S09]  /*25f0*/  ULEA UR5, UR13, UR4, 0x3 ;  /* 0x000000040d057291 */ /* 0x000fd2000f8e18ff */
[----:B------:R-:W1:Y:S02]  /*2600*/  SYNCS.PHASECHK.TRANS64.TRYWAIT P0, [UR5], R3 ;  /* 0x00000003ff0075a7 */ /* 0x000e640008001105 */
[----:B-1----:R-:W-:Y:S05]  /*2610*/  @!P0 BRA `(.L_x_43) ;  /* 0x0000004c00008947 */ /* 0x002fea0003800000 */
.L_x_119:
[----:B------:R-:W-:-:S04]  /*2620*/  UIADD3 UR6, UPT, UPT, UR13, 0x1, URZ ;  /* 0x000000010d067890 */ /* 0x000fc8000fffe0ff */
[----:B------:R-:W-:-:S04]  /*2630*/  UISETP.NE.AND UP0, UPT, UR6, 0x5, UPT ;  /* 0x000000050600788c */ /* 0x000fc8000bf05270 */
[----:B------:R-:W-:Y:S02]  /*2640*/  USEL UR7, URZ, 0x1, UP0 ;  /* 0x00000001ff077887 */ /* 0x000fe40008000000 */
[----:B------:R-:W-:-:S04]  /*2650*/  USEL UR6, UR6, URZ, UP0 ;  /* 0x000000ff06067287 */ /* 0x000fc80008000000 */
[----:B------:R-:W-:Y:S01]  /*2660*/  ULEA UR5, UR6, UR4, 0x3 ;  /* 0x0000000406057291 */ /* 0x000fe2000f8e18ff */
[----:B------:R-:W-:-:S04]  /*2670*/  LOP3.LUT R2, R15, UR7, RZ, 0x3c, !PT ;  /* 0x000000070f027c12 */ /* 0x000fc8000f8e3cff */
[----:B-1----:R-:W-:-:S04]  /*2680*/  SHF.L.U32 R3, R2, 0x1f, RZ ;  /* 0x0000001f02037819 */ /* 0x002fc800000006ff */
[----:B------:R-:W1:Y:S02]  /*2690*/  SYNCS.PHASECHK.TRANS64.TRYWAIT P0, [UR5], R3 ;  /* 0x00000003ff0075a7 */ /* 0x000e640008001105 */
[----:B-1----:R-:W-:Y:S05]  /*26a0*/  @!P0 BRA `(.L_x_44) ;  /* 0x0000004800f48947 */ /* 0x002fea0003800000 */
.L_x_121:
        /* <DEDUP_REMOVED lines=9> */
.L_x_123:
        /* <DEDUP_REMOVED lines=9> */
.L_x_125:
[----:B------:R-:W-:-:S04]  /*27d0*/  UIADD3 UR6, UPT, UPT, UR6, 0x1, URZ ;  /* 0x0000000106067890 */ /* 0x000fc8000fffe0ff */
[----:B------:R-:W-:-:S04]  /*27e0*/  UISETP.NE.AND UP0, UPT, UR6, 0x5, UPT ;  /* 0x000000050600788c */ /* 0x000fc8000bf05270 */
[----:B------:R-:W-:Y:S02]  /*27f0*/  USEL UR5, URZ, 0x1, UP0 ;  /* 0x00000001ff057887 */ /* 0x000fe40008000000 */
[----:B------:R-:W-:-:S04]  /*2800*/  USEL UR6, UR6, URZ, UP0 ;  /* 0x000000ff06067287 */ /* 0x000fc80008000000 */
[----:B------:R-:W-:Y:S01]  /*2810*/  ULEA UR6, UR6, UR4, 0x3 ;  /* 0x0000000406067291 */ /* 0x000fe2000f8e18ff */
[----:B-1----:R-:W-:-:S04]  /*2820*/  LOP3.LUT R3, R2, UR5, RZ, 0x3c, !PT ;  /* 0x0000000502037c12 */ /* 0x002fc8000f8e3cff */
[----:B------:R-:W-:Y:S01]  /*2830*/  SHF.L.U32 R3, R3, 0x1f, RZ ;  /* 0x0000001f03037819 */ /* 0x000fe200000006ff */
[----:B---3--:R-:W-:-:S07]  /*2840*/  IMAD.U32 R0, RZ, RZ, UR6 ;  /* 0x00000006ff007e24 */ /* 0x008fce000f8e00ff */
.L_x_47:
[----:B-1----:R1:W2:Y:S02]  /*2850*/  SYNCS.PHASECHK.TRANS64.TRYWAIT P0, [R0+URZ], R3 ;  /* 0x00000003000075a7 */ /* 0x0022a400080011ff */
[----:B--2---:R-:W-:Y:S05]  /*2860*/  @!P0 NANOSLEEP.SYNCS 0x989680 ;  /* 0x009896800000895d */ /* 0x004fea0003900000 */
[----:B------:R-:W2:Y:S02]  /*2870*/  @!P0 SYNCS.PHASECHK.TRANS64 P0, [R0+URZ], R3 ;  /* 0x00000003000085a7 */ /* 0x000ea400080010ff */
[----:B--2---:R-:W-:Y:S05]  /*2880*/  @P0 EXIT ;  /* 0x000000000000094d */ /* 0x004fea0003800000 */
[----:B------:R-:W-:Y:S05]  /*2890*/  BRA `(.L_x_47) ;  /* 0xfffffffc00ec7947 */ /* 0x000fea000383ffff */
.L_x_22:
[----:B------:R-:W-:-:S04]  /*28a0*/  UISETP.NE.AND UP1, UPT, UR37, URZ, UPT ;  /* 0x000000ff2500728c */ /* 0x000fc8000bf25270 */
[----:B------:R-:W-:-:S09]  /*28b0*/  UISETP.NE.OR UP1, UPT, UR10, 0x1, UP1 ;  /* 0x000000010a00788c */ /* 0x000fd20008f25670 */
[----:B------:R-:W-:Y:S05]  /*28c0*/  BRA.U UP1, `(.L_x_48) ;  /* 0x00000005014c7547 */ /* 0x000fea000b800000 */
[----:B------:R-:W-:Y:S01]  /*28d0*/  HFMA2 R11, -RZ, RZ, 0, 0 ;  /* 0x00000000ff0b7431 */ /* 0x000fe200000001ff */
[----:B------:R-:W-:Y:S01]  /*28e0*/  ISETP.GE.U32.AND P2, PT, R10, 0x2, PT ;  /* 0x000000020a00780c */ /* 0x000fe20003f46070 */
[----:B------:R-:W-:Y:S01]  /*28f0*/  IMAD.MOV.U32 R12, RZ, RZ, 0x1 ;  /* 0x00000001ff0c7424 */ /* 0x000fe200078e00ff */
[----:B------:R-:W-:Y:S01]  /*2900*/  CS2R R8, SRZ ;  /* 0x0000000000087805 */ /* 0x000fe2000001ff00 */
[----:B------:R-:W-:Y:S01]  /*2910*/  IMAD.MOV.U32 R3, RZ, RZ, RZ ;  /* 0x000000ffff037224 */ /* 0x000fe200078e00ff */
[----:B------:R-:W-:Y:S01]  /*2920*/  UMOV UR4, 0x400 ;  /* 0x0000040000047882 */ /* 0x000fe20000000000 */
[----:B------:R-:W-:Y:S01]  /*2930*/  UMOV UR6, URZ ;  /* 0x000000ff00067c82 */ /* 0x000fe20008000000 */
[----:B------:R-:W-:-:S12]  /*2940*/  ULEA UR37, UR37, UR4, 0x18 ;  /* 0x0000000425257291 */ /* 0x000fd8000f8ec0ff */
.L_x_52:
[----:B------:R-:W-:Y:S02]  /*2950*/  LEA R0, R3, UR37, 0x3 ;  /* 0x0000002503007c11 */ /* 0x000fe4000f8e18ff */
[----:B------:R-:W-:-:S03]  /*2960*/  SHF.L.U32 R5, R8, 0x1f, RZ ;  /* 0x0000001f08057819 */ /* 0x000fc600000006ff */
[----:B------:R-:W-:Y:S01]  /*2970*/  VIADD R4, R0, 0xe0 ;  /* 0x000000e000047836 */ /* 0x000fe20000000000 */
[----:B------:R-:W1:Y:S02]  /*2980*/  SYNCS.PHASECHK.TRANS64.TRYWAIT P0, [R0+URZ+0xd0], R5 ;  /* 0x0000d005000075a7 */ /* 0x000e6400080011ff */
[----:B-1----:R-:W-:Y:S05]  /*2990*/  @!P0 BRA `(.L_x_49) ;  /* 0x0000004800808947 */ /* 0x002fea0003800000 */
.L_x_126:
[----:B------:R-:W-:Y:S01]  /*29a0*/  ULEA UR5, UR6, UR37, 0x3 ;  /* 0x0000002506057291 */ /* 0x000fe2000f8e18ff */
[----:B------:R-:W-:Y:S01]  /*29b0*/  PRMT R4, RZ, 0x654, R4 ;  /* 0x00000654ff047816 */ /* 0x000fe20000000004 */
[----:B-1----:R-:W-:Y:S01]  /*29c0*/  @!P2 IMAD.MOV.U32 R5, RZ, RZ, 0x10 ;  /* 0x00000010ff05a424 */ /* 0x002fe200078e00ff */
[----:B------:R-:W-:Y:S01]  /*29d0*/  SHF.L.U32 R7, R12, 0x1f, RZ ;  /* 0x0000001f0c077819 */ /* 0x000fe200000006ff */
[----:B------:R-:W-:Y:S01]  /*29e0*/  UIADD3 UR4, UPT, UPT, UR5, 0x70, URZ ;  /* 0x0000007005047890 */ /* 0x000fe2000fffe0ff */
[----:B------:R1:W-:Y:S05]  /*29f0*/  SYNCS.ARRIVE.TRANS64.RED.A1T0 RZ, [R4+URZ], RZ ;  /* 0x000000ff04ff79a7 */ /* 0x0003ea00081004ff */
[----:B------:R-:W-:Y:S01]  /*2a00*/  IMAD.U32 R13, RZ, RZ, UR4 ;  /* 0x00000004ff0d7e24 */ /* 0x000fe2000f8e00ff */
[----:B------:R-:W2:Y:S04]  /*2a10*/  SYNCS.PHASECHK.TRANS64.TRYWAIT P0, [UR5+0x80], R7 ;  /* 0x00008007ff0075a7 */ /* 0x000ea80008001105 */
[----:B------:R-:W-:Y:S01]  /*2a20*/  PRMT R13, R10, 0x654, R13 ;  /* 0x000006540a0d7816 */ /* 0x000fe2000000000d */
[----:B-12---:R-:W-:Y:S06]  /*2a30*/  @!P0 BRA `(.L_x_50) ;  /* 0x00000048006c8947 */ /* 0x006fec0003800000 */
.L_x_128:
[----:B------:R-:W-:Y:S01]  /*2a40*/  ULEA UR4, UR6, UR37, 0x4 ;  /* 0x0000002506047291 */ /* 0x000fe2000f8e20ff */
[----:B------:R-:W-:Y:S01]  /*2a50*/  SEL R2, R13, R2, !P2 ;  /* 0x000000020d027207 */ /* 0x000fe20005000000 */
[----:B------:R-:W-:Y:S01]  /*2a60*/  UIADD3 UR5, UPT, UPT, UR5, 0x70, URZ ;  /* 0x0000007005057890 */ /* 0x000fe2000fffe0ff */
[----:B-1----:R-:W-:Y:S01]  /*2a70*/  LEA R0, R11, UR37, 0x3 ;  /* 0x000000250b007c11 */ /* 0x002fe2000f8e18ff */
[----:B------:R-:W-:Y:S01]  /*2a80*/  UIADD3 UR4, UPT, UPT, UR4, 0x100, URZ ;  /* 0x0000010004047890 */ /* 0x000fe2000fffe0ff */
[----:B------:R1:W-:Y:S01]  /*2a90*/  @!P2 SYNCS.ARRIVE.TRANS64.RED RZ, [R2+URZ], R5 ;  /* 0x0000000502ffa9a7 */ /* 0x0003e200080004ff */
[----:B------:R-:W-:Y:S01]  /*2aa0*/  UIADD3 UR6, UPT, UPT, UR6, 0x1, URZ ;  /* 0x0000000106067890 */ /* 0x000fe2000fffe0ff */
[----:B------:R-:W-:-:S03]  /*2ab0*/  VIADD R3, R3, 0x1 ;  /* 0x0000000103037836 */ /* 0x000fc60000000000 */
[----:B------:R-:W-:Y:S02]  /*2ac0*/  UISETP.NE.AND UP0, UPT, UR6, 0x2, UPT ;  /* 0x000000020600788c */ /* 0x000fe4000bf05270 */
[----:B------:R-:W-:Y:S01]  /*2ad0*/  ISETP.NE.AND P0, PT, R3, 0x2, PT ;  /* 0x000000020300780c */ /* 0x000fe20003f05270 */
[----:B------:R-:W-:Y:S06]  /*2ae0*/  UGETNEXTWORKID.BROADCAST [UR4], [UR5] ;  /* 0x00000000040073ca */ /* 0x000fec0008000100 */
[----:B------:R-:W-:Y:S02]  /*2af0*/  USEL UR4, URZ, 0x1, UP0 ;  /* 0x00000001ff047887 */ /* 0x000fe40008000000 */
[----:B------:R-:W-:-:S04]  /*2b00*/  USEL UR6, UR6, URZ, UP0 ;  /* 0x000000ff06067287 */ /* 0x000fc80008000000 */
[----:B------:R-:W-:Y:S02]  /*2b10*/  LOP3.LUT R12, R12, UR4, RZ, 0x3c, !PT ;  /* 0x000000040c0c7c12 */ /* 0x000fe4000f8e3cff */
[----:B-1----:R-:W-:-:S04]  /*2b20*/  SHF.L.U32 R5, R9, 0x1f, RZ ;  /* 0x0000001f09057819 */ /* 0x002fc800000006ff */
[----:B------:R-:W1:Y:S02]  /*2b30*/  SYNCS.PHASECHK.TRANS64.TRYWAIT P1, [R0+URZ+0x70], R5 ;  /* 0x00007005000075a7 */ /* 0x000e6400080211ff */
[----:B-1----:R-:W-:Y:S05]  /*2b40*/  @!P1 BRA `(.L_x_51) ;  /* 0x0000004800409947 */ /* 0x002fea0003800000 */
.L_x_129:
[----:B------:R-:W-:Y:S01]  /*2b50*/  LEA R4, R11, UR37, 0x4 ;  /* 0x000000250b047c11 */ /* 0x000fe2000f8e20ff */
[----:B-1----:R-:W-:Y:S01]  /*2b60*/  VIADD R0, R0, 0x80 ;  /* 0x0000008000007836 */ /* 0x002fe20000000000 */
[----:B------:R-:W-:Y:S01]  /*2b70*/  SEL R3, R3, RZ, P0 ;  /* 0x000000ff03037207 */ /* 0x000fe20000000000 */
[----:B------:R-:W-:-:S03]  /*2b80*/  VIADD R11, R11, 0x1 ;  /* 0x000000010b0b7836 */ /* 0x000fc60000000000 */
[----:B------:R-:W1:Y:S01]  /*2b90*/  LDS.128 R4, [R4+0x100] ;  /* 0x0001000004047984 */ /* 0x000e620000000c00 */
[----:B------:R-:W-:Y:S02]  /*2ba0*/  PRMT R0, RZ, 0x654, R0 ;  /* 0x00000654ff007816 */ /* 0x000fe40000000000 */
[C---:B------:R-:W-:Y:S01]  /*2bb0*/  ISETP.NE.AND P1, PT, R11.reuse, 0x2, PT ;  /* 0x000000020b00780c */ /* 0x040fe20003f25270 */
[----:B------:R-:W-:Y:S01]  /*2bc0*/  @!PT LDS RZ, [RZ] ;  /* 0x00000000fffff984 */ /* 0x000fe20000000800 */
[----:B------:R-:W-:Y:S01]  /*2bd0*/  @!PT LDS RZ, [RZ] ;  /* 0x00000000fffff984 */ /* 0x000fe20000000800 */
[----:B------:R-:W-:Y:S01]  /*2be0*/  @!PT LDS RZ, [RZ] ;  /* 0x00000000fffff984 */ /* 0x000fe20000000800 */
[----:B------:R-:W-:Y:S01]  /*2bf0*/  @!PT LDS RZ, [RZ] ;  /* 0x00000000fffff984 */ /* 0x000fe20000000800 */
[----:B------:R2:W-:Y:S06]  /*2c00*/  MEMBAR.ALL.CTA ;  /* 0x0000000000007992 */ /* 0x0005ec0000008000 */
[----:B--2---:R-:W2:Y:S01]  /*2c10*/  FENCE.VIEW.ASYNC.S ;  /* 0x00000000000073c6 */ /* 0x004ea20000000000 */
[----:B------:R-:W-:Y:S01]  /*2c20*/  SEL R11, R11, RZ, P1 ;  /* 0x000000ff0b0b7207 */ /* 0x000fe20000800000 */
[----:B--2---:R2:W-:Y:S01]  /*2c30*/  SYNCS.ARRIVE.TRANS64.RED.A1T0 RZ, [R0+URZ], RZ ;  /* 0x000000ff00ff79a7 */ /* 0x0045e200081004ff */
[----:B-1----:R-:W-:-:S02]  /*2c40*/  LOP3.LUT P3, RZ, R6, 0x1, RZ, 0xc0, !PT ;  /* 0x0000000106ff7812 */ /* 0x002fc4000786c0ff */
[----:B------:R-:W-:-:S04]  /*2c50*/  SEL R5, RZ, 0x1, P0 ;  /* 0x00000001ff057807 */ /* 0x000fc80000000000 */
[----:B------:R-:W-:Y:S02]  /*2c60*/  LOP3.LUT R8, R8, R5, RZ, 0x3c, !PT ;  /* 0x0000000508087212 */ /* 0x000fe400078e3cff */
[----:B--2---:R-:W-:-:S04]  /*2c70*/  SEL R0, RZ, 0x1, P1 ;  /* 0x00000001ff007807 */ /* 0x004fc80000800000 */
[----:B------:R-:W-:Y:S01]  /*2c80*/  LOP3.LUT R9, R9, R0, RZ, 0x3c, !PT ;  /* 0x0000000009097212 */ /* 0x000fe200078e3cff */
[----:B------:R-:W-:Y:S06]  /*2c90*/  @P3 BRA `(.L_x_52) ;  /* 0xfffffffc002c3947 */ /* 0x000fec000383ffff */
[----:B------:R-:W-:Y:S01]  /*2ca0*/  ULEA UR5, UR6, UR37, 0x3 ;  /* 0x0000002506057291 */ /* 0x000fe2000f8e18ff */
[----:B------:R-:W-:-:S08]  /*2cb0*/  SHF.L.U32 R3, R12, 0x1f, RZ ;  /* 0x0000001f0c037819 */ /* 0x000fd000000006ff */
[----:B------:R-:W1:Y:S02]  /*2cc0*/  SYNCS.PHASECHK.TRANS64 P0, [UR5+0x80], R3 ;  /* 0x00008003ff0075a7 */ /* 0x000e640008001005 */
[----:B-1----:R-:W-:Y:S05]  /*2cd0*/  @P0 BRA `(.L_x_53) ;  /* 0x0000000000080947 */ /* 0x002fea0003800000 */
[----:B------:R-:W1:Y:S02]  /*2ce0*/  SYNCS.PHASECHK.TRANS64.TRYWAIT P0, [UR5+0x80], R3 ;  /* 0x00008003ff0075a7 */ /* 0x000e640008001105 */
[----:B-1----:R-:W-:Y:S05]  /*2cf0*/  @!P0 BRA `(.L_x_54) ;  /* 0x0000004400e88947 */ /* 0x002fea0003800000 */
.L_x_53:
[----:B------:R-:W-:-:S04]  /*2d00*/  UIADD3 UR4, UPT, UPT, UR6, 0x1, URZ ;  /* 0x0000000106047890 */ /* 0x000fc8000fffe0ff */
[----:B------:R-:W-:-:S04]  /*2d10*/  UISETP.NE.AND UP0, UPT, UR4, 0x2, UPT ;  /* 0x000000020400788c */ /* 0x000fc8000bf05270 */
[----:B------:R-:W-:Y:S02]  /*2d20*/  USEL UR7, URZ, 0x1, UP0 ;  /* 0x00000001ff077887 */ /* 0x000fe40008000000 */
[----:B------:R-:W-:-:S04]  /*2d30*/  USEL UR4, UR4, URZ, UP0 ;  /* 0x000000ff04047287 */ /* 0x000fc80008000000 */
[----:B------:R-:W-:Y:S01]  /*2d40*/  ULEA UR4, UR4, UR37, 0x3 ;  /* 0x0000002504047291 */ /* 0x000fe2000f8e18ff */
[----:B-1----:R-:W-:-:S04]  /*2d50*/  LOP3.LUT R3, R12, UR7, RZ, 0x3c, !PT ;  /* 0x000000070c037c12 */ /* 0x002fc8000f8e3cff */
[----:B------:R-:W-:-:S04]  /*2d60*/  SHF.L.U32 R0, R3, 0x1f, RZ ;  /* 0x0000001f03007819 */ /* 0x000fc800000006ff */
[----:B------:R-:W1:Y:S02]  /*2d70*/  SYNCS.PHASECHK.TRANS64 P0, [UR4+0x80], R0 ;  /* 0x00008000ff0075a7 */ /* 0x000e640008001004 */
[----:B-1----:R-:W-:Y:S05]  /*2d80*/  @P0 EXIT ;  /* 0x000000000000094d */ /* 0x002fea0003800000 */
[----:B------:R-:W-:Y:S02]  /*2d90*/  SHF.L.U32 R3, R3, 0x1f, RZ ;  /* 0x0000001f03037819 */ /* 0x000fe400000006ff */
[----:B------:R-:W-:-:S07]  /*2da0*/  MOV R0, UR4 ;  /* 0x0000000400007c02 */ /* 0x000fce0008000f00 */
.L_x_55:
[----:B-1----:R1:W2:Y:S02]  /*2db0*/  SYNCS.PHASECHK.TRANS64.TRYWAIT P0, [R0+URZ+0x80], R3 ;  /* 0x00008003000075a7 */ /* 0x0022a400080011ff */
[----:B--2---:R-:W-:Y:S05]  /*2dc0*/  @!P0 NANOSLEEP.SYNCS 0x989680 ;  /* 0x009896800000895d */ /* 0x004fea0003900000 */
[----:B------:R-:W2:Y:S02]  /*2dd0*/  @!P0 SYNCS.PHASECHK.TRANS64 P0, [R0+URZ+0x80], R3 ;  /* 0x00008003000085a7 */ /* 0x000ea400080010ff */
[----:B--2---:R-:W-:Y:S05]  /*2de0*/  @P0 EXIT ;  /* 0x000000000000094d */ /* 0x004fea0003800000 */
[----:B------:R-:W-:Y:S05]  /*2df0*/  BRA `(.L_x_55) ;  /* 0xfffffffc00ec7947 */ /* 0x000fea000383ffff */
.L_x_48:
[----:B------:R-:W-:Y:S05]  /*2e00*/  BRA.U UP4, `(.L_x_56) ;  /* 0x0000001104a07547 */ /* 0x000fea000b800000 */
[----:B------:R-:W-:Y:S01]  /*2e10*/  UMOV UR6, 0x40 ;  /* 0x0000004000067882 */ /* 0x000fe20000000000 */
[----:B------:R-:W-:Y:S01]  /*2e20*/  NOP ;  /* 0x0000000000007918 */ /* 0x000fe20000000000 */
[----:B------:R-:W-:Y:S01]  /*2e30*/  ULEA UR6, UR37, UR6, 0x18 ;  /* 0x0000000625067291 */ /* 0x000fe2000f8ec0ff */
[----:B------:R-:W-:Y:S02]  /*2e40*/  UMOV UR7, 0x400 ;  /* 0x0000040000077882 */ /* 0x000fe40000000000 */
[----:B------:R-:W-:-:S06]  /*2e50*/  ULEA UR37, UR37, UR7, 0x18 ;  /* 0x0000000725257291 */ /* 0x000fcc000f8ec0ff */
[----:B------:R-:W1:Y:S02]  /*2e60*/  LDS.U8 R2, [UR6+0x1c] ;  /* 0x00001c06ff027984 */ /* 0x000e640008000000 */
[----:B-1----:R-:W-:-:S13]  /*2e70*/  ISETP.NE.AND P0, PT, R2, RZ, PT ;  /* 0x000000ff0200720c */ /* 0x002fda0003f05270 */
[----:B------:R-:W-:Y:S05]  /*2e80*/  @P0 BRA `(.L_x_57) ;  /* 0x0000000400080947 */ /* 0x000fea0003800000 */
[----:B------:R-:W-:Y:S02]  /*2e90*/  UISETP.NE.U32.AND UP0, UPT, UR5, 0x1, UPT ;  /* 0x000000010500788c */ /* 0x000fe4000bf05070 */
[----:B------:R-:W-:-:S07]  /*2ea0*/  UIADD3 UR8, UPT, UPT, UR6, 0x8, URZ ;  /* 0x0000000806087890 */ /* 0x000fce000fffe0ff */
[----:B------:R-:W-:Y:S05]  /*2eb0*/  BRA.U !UP0, `(.L_x_58) ;  /* 0x00000001089c7547 */ /* 0x000fea000b800000 */
[----:B------:R-:W-:Y:S01]  /*2ec0*/  ELECT P0, URZ, PT ;  /* 0x0000000000ff782f */ /* 0x000fe20003800000 */
[----:B------:R-:W-:-:S12]  /*2ed0*/  BSSY B0, `(.L_x_58) ;  /* 0x0000025000007945 */ /* 0x000fd80003800000 */
[----:B------:R-:W-:Y:S05]  /*2ee0*/  @!P0 BRA `(.L_x_59) ;  /* 0x00000000008c8947 */ /* 0x000fea0003800000 */
[----:B------:R-:W-:-:S05]  /*2ef0*/  UMOV UR7, 0x10 ;  /* 0x0000001000077882 */ /* 0x000fca0000000000 */
[----:B------:R-:W-:Y:S04]  /*2f00*/  DEPBAR.LE SB1, 0x36 ;  /* 0x00009d800000791a */ /* 0x000fe80000000000 */
[----:B------:R-:W1:Y:S02]  /*2f10*/  UTCATOMSWS.2CTA.FIND_AND_SET.ALIGN UP1, UR7, UR7 ;  /* 0x00000007000775e3 */ /* 0x000e640008220800 */
[----:B-1----:R-:W-:Y:S01]  /*2f20*/  MOV R11, UR7 ;  /* 0x00000007000b7c02 */ /* 0x002fe20008000f00 */
[----:B------:R-:W-:Y:S06]  /*2f30*/  BRA.U UP1, `(.L_x_60) ;  /* 0x0000000101187547 */ /* 0x000fec000b800000 */
.L_x_61:
[----:B------:R-:W-:Y:S05]  /*2f40*/  NANOSLEEP 0x64 ;  /* 0x000000640000795d */ /* 0x000fea0003800000 */
[----:B------:R-:W-:-:S05]  /*2f50*/  UMOV UR7, 0x10 ;  /* 0x0000001000077882 */ /* 0x000fca0000000000 */
[----:B------:R-:W-:Y:S04]  /*2f60*/  DEPBAR.LE SB1, 0x36 ;  /* 0x00009d800000791a */ /* 0x000fe80000000000 */
[----:B------:R-:W1:Y:S02]  /*2f70*/  UTCATOMSWS.2CTA.FIND_AND_SET.ALIGN UP1, UR7, UR7 ;  /* 0x00000007000775e3 */ /* 0x000e640008220800 */
[----:B-1----:R-:W-:Y:S01]  /*2f80*/  MOV R11, UR7 ;  /* 0x00000007000b7c02 */ /* 0x002fe20008000f00 */
[----:B------:R-:W-:Y:S05]  /*2f90*/  BRA.U !UP1, `(.L_x_61) ;  /* 0xfffffffd09e87547 */ /* 0x000fea000b83ffff */
.L_x_60:
[----:B------:R-:W1:Y:S01]  /*2fa0*/  LDS R5, [UR6+0x10] ;  /* 0x00001006ff057984 */ /* 0x000e620008000800 */
[----:B------:R-:W-:Y:S01]  /*2fb0*/  IMAD.U32 R3, RZ, RZ, UR37 ;  /* 0x00000025ff037e24 */ /* 0x000fe2000f8e00ff */
[----:B------:R-:W-:-:S03]  /*2fc0*/  MOV R2, UR4 ;  /* 0x0000000400027c02 */ /* 0x000fc60008000f00 */
[----:B------:R-:W-:Y:S01]  /*2fd0*/  VIADD R3, R3, 0x120 ;  /* 0x0000012003037836 */ /* 0x000fe20000000000 */
[----:B-1----:R-:W-:-:S04]  /*2fe0*/  SHF.L.U32 R5, R5, 0x1f, RZ ;  /* 0x0000001f05057819 */ /* 0x002fc800000006ff */
[----:B------:R-:W1:Y:S02]  /*2ff0*/  SYNCS.PHASECHK.TRANS64.TRYWAIT P0, [UR6+0x8], R5 ;  /* 0x00000805ff0075a7 */ /* 0x000e640008001106 */
[----:B-1----:R-:W-:Y:S05]  /*3000*/  @P0 BRA `(.L_x_62) ;  /* 0x0000000000080947 */ /* 0x002fea0003800000 */
[----:B------:R-:W1:Y:S02]  /*3010*/  SYNCS.PHASECHK.TRANS64.TRYWAIT P0, [UR6+0x8], R5 ;  /* 0x00000805ff0075a7 */ /* 0x000e640008001106 */
[----:B-1----:R-:W-:Y:S05]  /*3020*/  @!P0 BRA `(.L_x_63) ;  /* 0x0000004400348947 */ /* 0x002fea0003800000 */
.L_x_62:
[----:B-1----:R-:W-:Y:S01]  /*3030*/  HFMA2 R4, -RZ, RZ, 0, 5.9604644775390625e-08 ;  /* 0x00000001ff047431 */ /* 0x002fe200000001ff */
[----:B------:R-:W-:Y:S01]  /*3040*/  UPRMT UR7, UR4, 0x654, UR8 ;  /* 0x0000065404077896 */ /* 0x000fe20008000008 */
[----:B------:R-:W-:Y:S01]  /*3050*/  IMAD.MOV.U32 R6, RZ, RZ, 0xffff ;  /* 0x0000ffffff067424 */ /* 0x000fe200078e00ff */
[----:B------:R-:W-:Y:S01]  /*3060*/  PRMT R2, R2, 0x654, R3 ;  /* 0x0000065402027816 */ /* 0x000fe20000000003 */
[----:B------:R-:W-:Y:S02]  /*3070*/  IMAD.MOV.U32 R5, RZ, RZ, 0x4 ;  /* 0x00000004ff057424 */ /* 0x000fe400078e00ff */
[----:B------:R-:W-:Y:S01]  /*3080*/  IMAD.SHL.U32 R9, R11, 0x20, RZ ;  /* 0x000000200b097824 */ /* 0x000fe200078e00ff */
[----:B------:R-:W-:Y:S02]  /*3090*/  MOV R3, UR7 ;  /* 0x0000000700037c02 */ /* 0x000fe40008000f00 */
[-C--:B------:R-:W-:Y:S01]  /*30a0*/  SHF.L.U32 R7, R6, R11.reuse, RZ ;  /* 0x0000000b06077219 */ /* 0x080fe200000006ff */
[----:B------:R1:W-:Y:S01]  /*30b0*/  SYNCS.ARRIVE.TRANS64.RED RZ, [UR7], R5 ;  /* 0x00000005ffff79a7 */ /* 0x0003e20008000407 */
[----:B------:R-:W-:Y:S01]  /*30c0*/  SHF.L.U32 R6, R4, R11, RZ ;  /* 0x0000000b04067219 */ /* 0x000fe200000006ff */
[----:B------:R1:W-:Y:S04]  /*30d0*/  STS [UR37+0x120], R9 ;  /* 0x00012009ff007988 */ /* 0x0003e80008000825 */
[----:B------:R1:W-:Y:S04]  /*30e0*/  STAS [R2.64], R11 ;  /* 0x0000000b02007dbd */ /* 0x0003e8000c0008ff */
[----:B------:R1:W-:Y:S04]  /*30f0*/  ATOMS.OR RZ, [UR6+0x14], R7 ;  /* 0x00001407ffff798c */ /* 0x0003e8000b000006 */
[----:B------:R1:W-:Y:S04]  /*3100*/  ATOMS.OR RZ, [UR6+0x18], R6 ;  /* 0x00001806ffff798c */ /* 0x0003e8000b000006 */
[----:B------:R1:W-:Y:S02]  /*3110*/  ATOMS.XOR RZ, [UR6+0x10], R4 ;  /* 0x00001004ffff798c */ /* 0x0003e4000b800006 */
.L_x_59:
[----:B------:R-:W-:Y:S05]  /*3120*/  BSYNC B0 ;  /* 0x0000000000007941 */ /* 0x000fea0003800000 */
.L_x_58:
[----:B------:R-:W-:Y:S05]  /*3130*/  BRA.U UP0, `(.L_x_64) ;  /* 0x00000001006c7547 */ /* 0x000fea000b800000 */
[----:B------:R-:W-:-:S03]  /*3140*/  UMOV UR7, 0xffffffff ;  /* 0xffffffff00077882 */ /* 0x000fc60000000000 */
[----:B------:R-:W-:Y:S05]  /*3150*/  BRA.DIV UR7, `(.L_x_65) ;  /* 0x0000004607007947 */ /* 0x000fea000b800000 */
[----:B------:R-:W-:-:S13]  /*3160*/  ELECT P6, URZ, PT ;  /* 0x0000000000ff782f */ /* 0x000fda00038c0000 */
.L_x_133:
[----:B------:R-:W-:Y:S05]  /*3170*/  @!P6 BRA `(.L_x_64) ;  /* 0x00000000005ce947 */ /* 0x000fea0003800000 */
[----:B-1----:R-:W1:Y:S02]  /*3180*/  LDS R3, [UR6+0x10] ;  /* 0x00001006ff037984 */ /* 0x002e640008000800 */
[----:B-1----:R-:W-:-:S04]  /*3190*/  SHF.L.U32 R3, R3, 0x1f, RZ ;  /* 0x0000001f03037819 */ /* 0x002fc800000006ff */
[----:B------:R-:W1:Y:S02]  /*31a0*/  SYNCS.PHASECHK.TRANS64.TRYWAIT P0, [UR6+0x8], R3 ;  /* 0x00000803ff0075a7 */ /* 0x000e640008001106 */
[----:B-1----:R-:W-:Y:S05]  /*31b0*/  @P0 BRA `(.L_x_66) ;  /* 0x0000000000080947 */ /* 0x002fea0003800000 */
[----:B------:R-:W1:Y:S02]  /*31c0*/  SYNCS.PHASECHK.TRANS64.TRYWAIT P0, [UR6+0x8], R3 ;  /* 0x00000803ff0075a7 */ /* 0x000e640008001106 */
[----:B-1----:R-:W-:Y:S05]  /*31d0*/  @!P0 BRA `(.L_x_67) ;  /* 0x0000004400008947 */ /* 0x002fea0003800000 */
.L_x_66:
[----:B------:R-:W2:Y:S01]  /*31e0*/  LDS R5, [UR37+0x120] ;  /* 0x00012025ff057984 */ /* 0x000ea20008000800 */
[----:B-1----:R-:W-:Y:S02]  /*31f0*/  HFMA2 R2, -RZ, RZ, 0, 5.9604644775390625e-08 ;  /* 0x00000001ff027431 */ /* 0x002fe400000001ff */
[----:B------:R-:W-:Y:S01]  /*3200*/  IMAD.MOV.U32 R3, RZ, RZ, 0xffff ;  /* 0x0000ffffff037424 */ /* 0x000fe200078e00ff */
[----:B------:R-:W-:Y:S01]  /*3210*/  UPRMT UR7, UR4, 0x654, UR8 ;  /* 0x0000065404077896 */ /* 0x000fe20008000008 */
[----:B--2---:R-:W-:-:S03]  /*3220*/  IMAD.SHL.U32 R4, R5, 0x20, RZ ;  /* 0x0000002005047824 */ /* 0x004fc600078e00ff */
[-C--:B------:R-:W-:Y:S02]  /*3230*/  SHF.L.U32 R3, R3, R5.reuse, RZ ;  /* 0x0000000503037219 */ /* 0x080fe400000006ff */
[----:B------:R-:W-:Y:S01]  /*3240*/  SHF.L.U32 R5, R2, R5, RZ ;  /* 0x0000000502057219 */ /* 0x000fe200000006ff */
[----:B------:R2:W-:Y:S04]  /*3250*/  STS [UR37+0x120], R4 ;  /* 0x00012004ff007988 */ /* 0x0005e80008000825 */
[----:B------:R2:W-:Y:S04]  /*3260*/  ATOMS.OR RZ, [UR6+0x14], R3 ;  /* 0x00001403ffff798c */ /* 0x0005e8000b000006 */
[----:B------:R2:W-:Y:S01]  /*3270*/  ATOMS.OR RZ, [UR6+0x18], R5 ;  /* 0x00001805ffff798c */ /* 0x0005e2000b000006 */
[----:B------:R-:W-:Y:S03]  /*3280*/  SYNCS.ARRIVE.TRANS64.RED.A1T0 RZ, [UR7], RZ ;  /* 0x000000ffffff79a7 */ /* 0x000fe60008100407 */
[----:B------:R2:W-:Y:S01]  /*3290*/  ATOMS.XOR RZ, [UR6+0x10], R2 ;  /* 0x00001002ffff798c */ /* 0x0005e2000b800006 */
[----:B------:R-:W-:Y:S05]  /*32a0*/  BRA `(.L_x_64) ;  /* 0x0000000000107947 */ /* 0x000fea0003800000 */
.L_x_57:
[----:B------:R-:W-:-:S05]  /*32b0*/  MOV R2, 0xffffffff ;  /* 0xffffffff00027802 */ /* 0x000fca0000000f00 */
[----:B------:R1:W-:Y:S02]  /*32c0*/  STS [UR37+0x120], R2 ;  /* 0x00012002ff007988 */ /* 0x0003e40008000825 */
[----:B-1----:R-:W-:Y:S02]  /*32d0*/  MOV R2, 0x32f0 ;  /* 0x000032f000027802 */ /* 0x002fe40000000f00 */
[----:B-----5:R-:W-:Y:S05]  /*32e0*/  CALL.REL.NOINC `($__internal_1_$__cuda_sm10x_tcgen05_guardrail_trap_phase_invalid_during_alloc) ;  /* 0x0000004800087944 */ /* 0x020fea0003c00000 */
.L_x_64:
[----:B------:R-:W-:Y:S05]  /*32f0*/  WARPSYNC.ALL ;  /* 0x0000000000007948 */ /* 0x000fea0003800000 */
[----:B------:R-:W3:Y:S01]  /*3300*/  S2UR UR8, SR_CgaCtaId ;  /* 0x00000000000879c3 */ /* 0x000ee20000008800 */
[----:B------:R-:W-:Y:S01]  /*3310*/  UMOV UR6, 0x400 ;  /* 0x0000040000067882 */ /* 0x000fe20000000000 */
[----:B------:R-:W-:-:S06]  /*3320*/  NOP ;  /* 0x0000000000007918 */ /* 0x000fcc0000000000 */
[----:B------:R-:W-:Y:S06]  /*3330*/  BAR.ARV 0x6, 0xa0 ;  /* 0x0182800000007b1d */ /* 0x000fec0000002000 */
[----:B------:R-:W-:Y:S01]  /*3340*/  LOP3.LUT R0, R0, 0xffff, RZ, 0xc0, !PT ;  /* 0x0000ffff00007812 */ /* 0x000fe200078ec0ff */
[----:B-1----:R-:W-:Y:S01]  /*3350*/  IMAD.MOV.U32 R9, RZ, RZ, 0x1 ;  /* 0x00000001ff097424 */ /* 0x002fe200078e00ff */
[----:B------:R-:W-:Y:S01]  /*3360*/  LOP3.LUT R8, R8, 0xffff, RZ, 0xc0, !PT ;  /* 0x0000ffff08087812 */ /* 0x000fe200078ec0ff */
[----:B------:R-:W-:Y:S01]  /*3370*/  UMOV UR22, URZ ;  /* 0x000000ff00167c82 */ /* 0x000fe20008000000 */
[----:B------:R-:W-:Y:S01]  /*3380*/  R2UR UR12, R0 ;  /* 0x00000000000c72ca */ /* 0x000fe200000e0000 */
[----:B------:R-:W-:Y:S01]  /*3390*/  UMOV UR21, URZ ;  /* 0x000000ff00157c82 */ /* 0x000fe20008000000 */
[----:B------:R-:W-:Y:S01]  /*33a0*/  R2UR UR13, R8 ;  /* 0x00000000080d72ca */ /* 0x000fe200000e0000 */
[----:B------:R-:W-:Y:S01]  /*33b0*/  IMAD.MOV.U32 R8, RZ, RZ, RZ ;  /* 0x000000ffff087224 */ /* 0x000fe200078e00ff */
[----:B------:R-:W-:Y:S01]  /*33c0*/  UMOV UR20, URZ ;  /* 0x000000ff00147c82 */ /* 0x000fe20008000000 */
[----:B------:R-:W-:-:S02]  /*33d0*/  UISETP.NE.AND UP2, UPT, UR5, URZ, UPT ;  /* 0x000000ff0500728c */ /* 0x000fc4000bf45270 */
[----:B---3--:R-:W-:Y:S01]  /*33e0*/  ULEA UR8, UR8, UR6, 0x18 ;  /* 0x0000000608087291 */ /* 0x008fe2000f8ec0ff */
[----:B------:R-:W1:Y:S03]  /*33f0*/  LDCU UR6, c[0x0][0x38c] ;  /* 0x00007180ff0677ac */ /* 0x000e660008000800 */
[----:B------:R-:W-:Y:S02]  /*3400*/  UIADD3 UR14, UPT, UPT, UR8, 0x4400, URZ ;  /* 0x00004400080e7890 */ /* 0x000fe4000fffe0ff */
[----:B------:R-:W-:-:S03]  /*3410*/  UIADD3 UR15, UPT, UPT, UR8, 0xe400, URZ ;  /* 0x0000e400080f7890 */ /* 0x000fc6000fffe0ff */
[----:B--2---:R-:W2:Y:S01]  /*3420*/  LDS R2, [UR8+0x120] ;  /* 0x00012008ff027984 */ /* 0x004ea20008000800 */
[----:B------:R-:W-:Y:S02]  /*3430*/  USHF.R.U32.HI UR14, URZ, 0x4, UR14 ;  /* 0x00000004ff0e7899 */ /* 0x000fe4000801160e */
[----:B------:R-:W-:Y:S02]  /*3440*/  USHF.R.U32.HI UR15, URZ, 0x4, UR15 ;  /* 0x00000004ff0f7899 */ /* 0x000fe4000801160f */
[----:B------:R-:W-:Y:S02]  /*3450*/  ULOP3.LUT UR14, UR14, 0x3fff, URZ, 0xc0, !UPT ;  /* 0x00003fff0e0e7892 */ /* 0x000fe4000f8ec0ff */
[----:B------:R-:W-:Y:S02]  /*3460*/  ULOP3.LUT UR15, UR15, 0x3fff, URZ, 0xc0, !UPT ;  /* 0x00003fff0f0f7892 */ /* 0x000fe4000f8ec0ff */
[----:B------:R-:W-:Y:S02]  /*3470*/  ULOP3.LUT UR14, UR14, 0x10000, URZ, 0xfc, !UPT ;  /* 0x000100000e0e7892 */ /* 0x000fe4000f8efcff */
[----:B-1----:R-:W-:-:S02]  /*3480*/  UIADD3 UR6, UPT, UPT, UR6, 0x3f, URZ ;  /* 0x0000003f06067890 */ /* 0x002fc4000fffe0ff */
[----:B------:R-:W-:Y:S02]  /*3490*/  ULOP3.LUT UR15, UR15, 0x10000, URZ, 0xfc, !UPT ;  /* 0x000100000f0f7892 */ /* 0x000fe4000f8efcff */
[----:B------:R-:W-:Y:S01]  /*34a0*/  USHF.R.S32.HI UR7, URZ, 0x1f, UR6 ;  /* 0x0000001fff077899 */ /* 0x000fe20008011406 */
[----:B------:R-:W-:Y:S01]  /*34b0*/  UMOV UR28, 0x0 ;  /* 0x00000000001c7882 */ /* 0x000fe20000000000 */
[----:B------:R-:W-:Y:S02]  /*34c0*/  UMOV UR29, 0x10100490 ;  /* 0x10100490001d7882 */ /* 0x000fe40000000000 */
[----:B------:R-:W-:Y:S01]  /*34d0*/  ULEA.HI UR7, UR7, UR6, URZ, 0x6 ;  /* 0x0000000607077291 */ /* 0x000fe2000f8f30ff */
[----:B------:R-:W-:Y:S01]  /*34e0*/  UMOV UR26, 0x0 ;  /* 0x00000000001a7882 */ /* 0x000fe20000000000 */
[----:B------:R-:W-:Y:S02]  /*34f0*/  UMOV UR27, 0x10100490 ;  /* 0x10100490001b7882 */ /* 0x000fe40000000000 */
[----:B------:R-:W-:-:S04]  /*3500*/  USHF.R.S32.HI UR7, URZ, 0x6, UR7 ;  /* 0x00000006ff077899 */ /* 0x000fc80008011407 */
[----:B------:R-:W-:-:S04]  /*3510*/  UISETP.LT.AND UP0, UPT, UR7, 0x1, UPT ;  /* 0x000000010700788c */ /* 0x000fc8000bf01270 */
[----:B------:R-:W-:Y:S01]  /*3520*/  USEL UR23, UR7, 0x1, !UP0 ;  /* 0x0000000107177887 */ /* 0x000fe2000c000000 */
[----:B--2---:R-:W-:Y:S02]  /*3530*/  R2UR UR24, R2 ;  /* 0x00000000021872ca */ /* 0x004fe400000e0000 */
[----:B------:R-:W-:-:S13]  /*3540*/  CS2R R2, SRZ ;  /* 0x0000000000027805 */ /* 0x000fda000001ff00 */
.L_x_75:
[C---:B------:R-:W-:Y:S02]  /*3550*/  LEA R0, R8.reuse, UR8, 0x3 ;  /* 0x0000000808007c11 */ /* 0x040fe4000f8e18ff */
[----:B------:R-:W-:Y:S02]  /*3560*/  SHF.L.U32 R5, R3, 0x1f, RZ ;  /* 0x0000001f03057819 */ /* 0x000fe400000006ff */
[----:B------:R-:W-:Y:S02]  /*3570*/  LEA R4, R8, UR8, 0x4 ;  /* 0x0000000808047c11 */ /* 0x000fe4000f8e20ff */
[----:B------:R-:W1:Y:S02]  /*3580*/  SYNCS.PHASECHK.TRANS64.TRYWAIT P0, [R0+URZ+0x70], R5 ;  /* 0x00007005000075a7 */ /* 0x000e6400080011ff */
[----:B-1-34-:R-:W-:Y:S05]  /*3590*/  @!P0 BRA `(.L_x_68) ;  /* 0x0000004000288947 */ /* 0x01afea0003800000 */
.L_x_134:
[----:B-1----:R-:W1:Y:S01]  /*35a0*/  LDS.128 R4, [R4+0x100] ;  /* 0x0001000004047984 */ /* 0x002e620000000c00 */
[----:B------:R-:W-:Y:S02]  /*35b0*/  VIADD R0, R0, 0x80 ;  /* 0x0000008000007836 */ /* 0x000fe40000000000 */
[----:B------:R-:W-:Y:S01]  /*35c0*/  VIADD R8, R8, 0x1 ;  /* 0x0000000108087836 */ /* 0x000fe20000000000 */
[----:B------:R-:W-:Y:S01]  /*35d0*/  @!PT LDS RZ, [RZ] ;  /* 0x00000000fffff984 */ /* 0x000fe20000000800 */
[----:B------:R-:W-:Y:S01]  /*35e0*/  @!PT LDS RZ, [RZ] ;  /* 0x00000000fffff984 */ /* 0x000fe20000000800 */
[----:B------:R-:W-:Y:S01]  /*35f0*/  @!PT LDS RZ, [RZ] ;  /* 0x00000000fffff984 */ /* 0x000fe20000000800 */
[----:B------:R-:W-:Y:S01]  /*3600*/  @!PT LDS RZ, [RZ] ;  /* 0x00000000fffff984 */ /* 0x000fe20000000800 */
[----:B------:R2:W-:Y:S06]  /*3610*/  MEMBAR.ALL.CTA ;  /* 0x0000000000007992 */ /* 0x0005ec0000008000 */
[----:B--2---:R-:W2:Y:S01]  /*3620*/  FENCE.VIEW.ASYNC.S ;  /* 0x00000000000073c6 */ /* 0x004ea20000000000 */
[----:B------:R-:W-:-:S04]  /*3630*/  PRMT R0, RZ, 0x654, R0 ;  /* 0x00000654ff007816 */ /* 0x000fc80000000000 */
[----:B--2---:R2:W-:Y:S01]  /*3640*/  SYNCS.ARRIVE.TRANS64.RED.A1T0 RZ, [R0+URZ], RZ ;  /* 0x000000ff00ff79a7 */ /* 0x0045e200081004ff */
[----:B-1----:R-:W-:Y:S01]  /*3650*/  LOP3.LUT P1, RZ, R6, 0x1, RZ, 0xc0, !PT ;  /* 0x0000000106ff7812 */ /* 0x002fe2000782c0ff */
[----:B--2---:R-:W-:-:S12]  /*3660*/  BRA.U UP2, `(.L_x_69) ;  /* 0x0000000102e07547 */ /* 0x004fd8000b800000 */
[----:B------:R-:W1:Y:S01]  /*3670*/  LDCU UR6, c[0x0][0x38c] ;  /* 0x00007180ff0677ac */ /* 0x000e620008000800 */
[----:B------:R-:W-:Y:S02]  /*3680*/  PLOP3.LUT P2, PT, PT, PT, PT, 0x80, 0x8 ;  /* 0x000000000008781c */ /* 0x000fe40003f4f070 */
[----:B------:R-:W-:Y:S01]  /*3690*/  SHF.L.U32 R5, R9, 0x1f, RZ ;  /* 0x0000001f09057819 */ /* 0x000fe200000006ff */
[----:B------:R-:W-:Y:S02]  /*36a0*/  ULEA UR10, UR22, UR8, 0x3 ;  /* 0x00000008160a7291 */ /* 0x000fe4000f8e18ff */
[----:B------:R-:W-:Y:S02]  /*36b0*/  ULEA UR11, UR22, UR24, 0x6 ;  /* 0x00000018160b7291 */ /* 0x000fe4000f8e30ff */
[----:B-1----:R-:W-:-:S06]  /*36c0*/  UISETP.GE.AND UP0, UPT, UR6, 0x1, UPT ;  /* 0x000000010600788c */ /* 0x002fcc000bf06270 */
[----:B------:R-:W-:-:S05]  /*36d0*/  PLOP3.LUT P0, PT, PT, PT, UP0, 0x80, 0x8 ;  /* 0x000000000008781c */ /* 0x000fca0003f0f008 */
[----:B------:R-:W-:-:S08]  /*36e0*/  @UP0 ULEA UR6, UR21, UR8, 0x3 ;  /* 0x0000000815060291 */ /* 0x000fd0000f8e18ff */
[----:B------:R-:W-:-:S04]  /*36f0*/  @P0 SHF.L.U32 R0, R2, 0x1f, RZ ;  /* 0x0000001f02000819 */ /* 0x000fc800000006ff */
[----:B------:R1:W2:Y:S01]  /*3700*/  @P0 SYNCS.PHASECHK.TRANS64.TRYWAIT P2, [UR6], R0 ;  /* 0x00000000ff0005a7 */ /* 0x0002a20008041106 */
[----:B------:R-:W3:Y:S02]  /*3710*/  SYNCS.PHASECHK.TRANS64.TRYWAIT P0, [UR10+0xb0], R5 ;  /* 0x0000b005ff0075a7 */ /* 0x000ee4000800110a */
[----:B-123--:R-:W-:Y:S05]  /*3720*/  @!P0 BRA `(.L_x_70) ;  /* 0x0000003c00d88947 */ /* 0x00efea0003800000 */
.L_x_136:
[----:B------:R-:W-:Y:S01]  /*3730*/  UMOV UR19, UR20 ;  /* 0x0000001400137c82 */ /* 0x000fe20008000000 */
[----:B------:R-:W-:Y:S05]  /*3740*/  BRA.U !UP0, `(.L_x_71) ;  /* 0x0000000108987547 */ /* 0x000fea000b800000 */
[----:B------:R-:W-:Y:S02]  /*3750*/  UIADD3 UR19, UPT, UPT, UR23, UR20, URZ ;  /* 0x0000001417137290 */ /* 0x000fe4000fffe0ff */
[----:B------:R-:W-:Y:S01]  /*3760*/  UPLOP3.LUT UP3, UPT, UPT, UPT, UPT, 0x40, 0x4 ;  /* 0x000000000004789c */ /* 0x000fe20003f6e870 */
[----:B------:R-:W-:Y:S01]  /*3770*/  UMOV UR18, UR7 ;  /* 0x0000000700127c82 */ /* 0x000fe20008000000 */
[----:B------:R-:W-:-:S09]  /*3780*/  UMOV UR17, UR21 ;  /* 0x0000001500117c82 */ /* 0x000fd20008000000 */
.L_x_74:
[----:B--2---:R-:W-:Y:S01]  /*3790*/  ULEA UR9, UR17, UR8, 0x3 ;  /* 0x0000000811097291 */ /* 0x004fe2000f8e18ff */
[----:B---3--:R-:W-:Y:S11]  /*37a0*/  @P2 BRA `(.L_x_72) ;  /* 0x00000000000c2947 */ /* 0x008ff60003800000 */
[----:B-1----:R-:W-:Y:S04]  /*37b0*/  SHF.L.U32 R5, R2, 0x1f, RZ ;  /* 0x0000001f02057819 */ /* 0x002fe800000006ff */
[----:B------:R-:W1:Y:S02]  /*37c0*/  SYNCS.PHASECHK.TRANS64.TRYWAIT P0, [UR9], R5 ;  /* 0x00000005ff0075a7 */ /* 0x000e640008001109 */
[----:B-1----:R-:W-:Y:S05]  /*37d0*/  @!P0 BRA `(.L_x_73) ;  /* 0x0000003c00c48947 */ /* 0x002fea0003800000 */
.L_x_72:
[----:B------:R-:W-:Y:S01]  /*37e0*/  UISETP.NE.AND UP0, UPT, UR18, 0x1, UPT ;  /* 0x000000011200788c */ /* 0x000fe2000bf05270 */
[----:B------:R-:W-:Y:S01]  /*37f0*/  PLOP3.LUT P2, PT, PT, PT, PT, 0x80, 0x8 ;  /* 0x000000000008781c */ /* 0x000fe20003f4f070 */
[----:B------:R-:W-:Y:S02]  /*3800*/  UIADD3 UR21, UPT, UPT, UR17, 0x1, URZ ;  /* 0x0000000111157890 */ /* 0x000fe4000fffe0ff */
[----:B------:R-:W-:Y:S02]  /*3810*/  ULEA UR30, UR17, UR15, 0x7 ;  /* 0x0000000f111e7291 */ /* 0x000fe4000f8e38ff */
[----:B------:R-:W-:Y:S01]  /*3820*/  UISETP.NE.AND UP1, UPT, UR21, 0x5, UPT ;  /* 0x000000051500788c */ /* 0x000fe2000bf25270 */
[----:B------:R-:W-:Y:S01]  /*3830*/  PLOP3.LUT P0, PT, PT, PT, UP0, 0x80, 0x8 ;  /* 0x000000000008781c */ /* 0x000fe20003f0f008 */
[----:B------:R-:W-:Y:S02]  /*3840*/  ULEA UR32, UR17, UR14, 0x9 ;  /* 0x0000000e11207291 */ /* 0x000fe4000f8e48ff */
[----:B------:R-:W-:Y:S02]  /*3850*/  USEL UR16, URZ, 0x1, UP1 ;  /* 0x00000001ff107887 */ /* 0x000fe40008800000 */
[----:B------:R-:W-:Y:S02]  /*3860*/  USEL UR21, UR21, URZ, UP1 ;  /* 0x000000ff15157287 */ /* 0x000fe40008800000 */
[----:B------:R-:W-:Y:S02]  /*3870*/  UIADD3 UR36, UPT, UPT, UR30, 0x2, URZ ;  /* 0x000000021e247890 */ /* 0x000fe4000fffe0ff */
[----:B------:R-:W-:Y:S01]  /*3880*/  @UP0 ULEA UR6, UR21, UR8, 0x3 ;  /* 0x0000000815060291 */ /* 0x000fe2000f8e18ff */
[----:B------:R-:W-:Y:S01]  /*3890*/  LOP3.LUT R2, R2, UR16, RZ, 0x3c, !PT ;  /* 0x0000001002027c12 */ /* 0x000fe2000f8e3cff */
[----:B------:R-:W-:Y:S02]  /*38a0*/  UIADD3 UR34, UPT, UPT, UR32, 0x2, URZ ;  /* 0x0000000220227890 */ /* 0x000fe4000fffe0ff */
[----:B------:R-:W-:Y:S01]  /*38b0*/  UIADD3 UR9, UPT, UPT, UR9, 0x28, URZ ;  /* 0x0000002809097890 */ /* 0x000fe2000fffe0ff */
[----:B-1----:R-:W-:Y:S01]  /*38c0*/  @P0 SHF.L.U32 R0, R2, 0x1f, RZ ;  /* 0x0000001f02000819 */ /* 0x002fe200000006ff */
[----:B------:R-:W-:Y:S01]  /*38d0*/  UMOV UR31, 0x80004020 ;  /* 0x80004020001f7882 */ /* 0x000fe20000000000 */
[----:B------:R-:W-:Y:S01]  /*38e0*/  UMOV UR33, 0x80004020 ;  /* 0x8000402000217882 */ /* 0x000fe20000000000 */
[----:B------:R-:W-:Y:S01]  /*38f0*/  UMOV UR37, 0x80004020 ;  /* 0x8000402000257882 */ /* 0x000fe20000000000 */
[----:B------:R2:W3:Y:S01]  /*3900*/  @P0 SYNCS.PHASECHK.TRANS64.TRYWAIT P2, [UR6], R0 ;  /* 0x00000000ff0005a7 */ /* 0x0004e20008041106 */
[----:B------:R-:W-:Y:S01]  /*3910*/  UIADD3 UR20, UPT, UPT, UR20, 0x1, URZ ;  /* 0x0000000114147890 */ /* 0x000fe2000fffe0ff */
[----:B------:R2:W-:Y:S01]  /*3920*/  UTCQMMA.2CTA gdesc[UR32], gdesc[UR30], tmem[UR11], tmem[UR28], idesc[UR29], UP3 ;  /* 0x00ff1c1e200075ea */ /* 0x0005e20009a0030b */
[----:B------:R-:W-:Y:S02]  /*3930*/  UIADD3 UR18, UPT, UPT, UR18, -0x1, URZ ;  /* 0xffffffff12127890 */ /* 0x000fe4000fffe0ff */
[----:B------:R-:W-:Y:S02]  /*3940*/  UISETP.NE.AND UP0, UPT, UR20, UR19, UPT ;  /* 0x000000131400728c */ /* 0x000fe4000bf05270 */
[----:B------:R-:W-:Y:S01]  /*3950*/  UPLOP3.LUT UP3, UPT, UPT, UPT, UPT, 0x80, 0x8 ;  /* 0x000000000008789c */ /* 0x000fe20003f6f070 */
[----:B------:R-:W-:Y:S01]  /*3960*/  UMOV UR35, 0x80004020 ;  /* 0x8000402000237882 */ /* 0x000fe20000000000 */
[----:B------:R-:W-:Y:S01]  /*3970*/  UMOV UR17, UR21 ;  /* 0x0000001500117c82 */ /* 0x000fe20008000000 */
[----:B------:R2:W-:Y:S01]  /*3980*/  UTCQMMA.2CTA gdesc[UR34], gdesc[UR36], tmem[UR11], tmem[UR26], idesc[UR27], UPT ;  /* 0x00ff1a24220075ea */ /* 0x0005e2000ba0030b */
[----:B------:R2:W-:Y:S03]  /*3990*/  UTCBAR.2CTA.MULTICAST [UR9], URZ, UR13 ;  /* 0x000000ff090073e9 */ /* 0x0005e6000820080d */
[----:B------:R-:W-:Y:S05]  /*39a0*/  BRA.U UP0, `(.L_x_74) ;  /* 0xfffffffd00787547 */ /* 0x000fea000b83ffff */
.L_x_71:
[----:B------:R-:W-:Y:S01]  /*39b0*/  UIADD3 UR10, UPT, UPT, UR10, 0x90, URZ ;  /* 0x000000900a0a7890 */ /* 0x000fe2000fffe0ff */
[----:B------:R-:W-:-:S08]  /*39c0*/  UMOV UR20, UR19 ;  /* 0x0000001300147c82 */ /* 0x000fd00008000000 */
[----:B------:R4:W-:Y:S01]  /*39d0*/  UTCBAR.2CTA.MULTICAST [UR10], URZ, UR12 ;  /* 0x000000ff0a0073e9 */ /* 0x0009e2000820080c */
[----:B------:R-:W-:Y:S02]  /*39e0*/  NOP ;  /* 0x0000000000007918 */ /* 0x000fe40000000000 */
.L_x_69:
[----:B------:R-:W-:Y:S01]  /*39f0*/  UIADD3 UR22, UPT, UPT, UR22, 0x1, URZ ;  /* 0x0000000116167890 */ /* 0x000fe2000fffe0ff */
[----:B------:R-:W-:-:S03]  /*3a00*/  ISETP.NE.AND P0, PT, R8, 0x2, PT ;  /* 0x000000020800780c */ /* 0x000fc60003f05270 */
[----:B------:R-:W-:Y:S01]  /*3a10*/  UISETP.NE.AND UP0, UPT, UR22, 0x4, UPT ;  /* 0x000000041600788c */ /* 0x000fe2000bf05270 */
[----:B-12---:R-:W-:Y:S02]  /*3a20*/  SEL R0, RZ, 0x1, P0 ;  /* 0x00000001ff007807 */ /* 0x006fe40000000000 */
[----:B------:R-:W-:Y:S01]  /*3a30*/  SEL R8, R8, RZ, P0 ;  /* 0x000000ff08087207 */ /* 0x000fe20000000000 */
[----:B------:R-:W-:Y:S01]  /*3a40*/  USEL UR6, URZ, 0x1, UP0 ;  /* 0x00000001ff067887 */ /* 0x000fe20008000000 */
[----:B------:R-:W-:Y:S01]  /*3a50*/  LOP3.LUT R3, R3, R0, RZ, 0x3c, !PT ;  /* 0x0000000003037212 */ /* 0x000fe200078e3cff */
[----:B------:R-:W-:-:S04]  /*3a60*/  USEL UR22, UR22, URZ, UP0 ;  /* 0x000000ff16167287 */ /* 0x000fc80008000000 */
[----:B------:R-:W-:Y:S01]  /*3a70*/  LOP3.LUT R9, R9, UR6, RZ, 0x3c, !PT ;  /* 0x0000000609097c12 */ /* 0x000fe2000f8e3cff */
[----:B------:R-:W-:Y:S07]  /*3a80*/  @P1 BRA `(.L_x_75) ;  /* 0xfffffff800b01947 */ /* 0x000fee000383ffff */
[----:B------:R-:W1:Y:S01]  /*3a90*/  S2UR UR6, SR_CgaCtaId ;  /* 0x00000000000679c3 */ /* 0x000e620000008800 */
[----:B------:R-:W-:Y:S01]  /*3aa0*/  ELECT P0, URZ, PT ;  /* 0x0000000000ff782f */ /* 0x000fe20003800000 */
[----:B------:R-:W-:Y:S01]  /*3ab0*/  HFMA2 R0, -RZ, RZ, 0, 5.9604644775390625e-08 ;  /* 0x00000001ff007431 */ /* 0x000fe200000001ff */
[----:B------:R-:W-:-:S05]  /*3ac0*/  UMOV UR7, 0x40 ;  /* 0x0000004000077882 */ /* 0x000fca0000000000 */
[----:B------:R-:W-:Y:S01]  /*3ad0*/  UVIRTCOUNT.DEALLOC.SMPOOL 0x80 ;  /* 0x000000800000784c */ /* 0x000fe20000000000 */
[----:B------:R-:W-:Y:S02]  /*3ae0*/  UISETP.NE.AND UP0, UPT, UR5, URZ, UPT ;  /* 0x000000ff0500728c */ /* 0x000fe4000bf05270 */
[----:B-1----:R-:W-:-:S09]  /*3af0*/  ULEA UR6, UR6, UR7, 0x18 ;  /* 0x0000000706067291 */ /* 0x002fd2000f8ec0ff */
[----:B------:R1:W-:Y:S01]  /*3b00*/  @P0 STS.U8 [UR6+0x1c], R0 ;  /* 0x00001c00ff000988 */ /* 0x0003e20008000006 */
[----:B------:R-:W-:Y:S05]  /*3b10*/  BRA.U UP0, `(.L_x_76) ;  /* 0x0000000100a07547 */ /* 0x000fea000b800000 */
[----:B------:R-:W-:Y:S01]  /*3b20*/  UIADD3 UR5, UPT, UPT, UR8, 0xb0, URZ ;  /* 0x000000b008057890 */ /* 0x000fe2000fffe0ff */
[----:B------:R-:W-:-:S03]  /*3b30*/  SHF.L.U32 R3, R9, 0x1f, RZ ;  /* 0x0000001f09037819 */ /* 0x000fc600000006ff */
[----:B------:R-:W-:-:S09]  /*3b40*/  ULEA UR7, UR22, UR5, 0x3 ;  /* 0x0000000516077291 */ /* 0x000fd2000f8e18ff */
[----:B------:R-:W2:Y:S02]  /*3b50*/  SYNCS.PHASECHK.TRANS64.TRYWAIT P0, [UR7], R3 ;  /* 0x00000003ff0075a7 */ /* 0x000ea40008001107 */
[----:B--2---:R-:W-:Y:S05]  /*3b60*/  @!P0 BRA `(.L_x_77) ;  /* 0x0000003800f88947 */ /* 0x004fea0003800000 */
.L_x_139:
[----:B------:R-:W-:-:S04]  /*3b70*/  UIADD3 UR9, UPT, UPT, UR22, 0x1, URZ ;  /* 0x0000000116097890 */ /* 0x000fc8000fffe0ff */
[----:B------:R-:W-:-:S04]  /*3b80*/  UISETP.NE.AND UP1, UPT, UR9, 0x4, UPT ;  /* 0x000000040900788c */ /* 0x000fc8000bf25270 */
[----:B----4-:R-:W-:Y:S02]  /*3b90*/  USEL UR10, URZ, 0x1, UP1 ;  /* 0x00000001ff0a7887 */ /* 0x010fe40008800000 */
[----:B------:R-:W-:-:S04]  /*3ba0*/  USEL UR9, UR9, URZ, UP1 ;  /* 0x000000ff09097287 */ /* 0x000fc80008800000 */
[----:B------:R-:W-:Y:S01]  /*3bb0*/  ULEA UR7, UR9, UR5, 0x3 ;  /* 0x0000000509077291 */ /* 0x000fe2000f8e18ff */
[----:B------:R-:W-:-:S04]  /*3bc0*/  LOP3.LUT R2, R9, UR10, RZ, 0x3c, !PT ;  /* 0x0000000a09027c12 */ /* 0x000fc8000f8e3cff */
[----:B-1----:R-:W-:-:S04]  /*3bd0*/  SHF.L.U32 R3, R2, 0x1f, RZ ;  /* 0x0000001f02037819 */ /* 0x002fc800000006ff */
[----:B------:R-:W1:Y:S02]  /*3be0*/  SYNCS.PHASECHK.TRANS64.TRYWAIT P0, [UR7], R3 ;  /* 0x00000003ff0075a7 */ /* 0x000e640008001107 */
[----:B-1----:R-:W-:Y:S05]  /*3bf0*/  @!P0 BRA `(.L_x_78) ;  /* 0x0000003800ec8947 */ /* 0x002fea0003800000 */
.L_x_141:
        /* <DEDUP_REMOVED lines=9> */
.L_x_143:
[----:B------:R-:W-:-:S04]  /*3c90*/  UIADD3 UR9, UPT, UPT, UR9, 0x1, URZ ;  /* 0x0000000109097890 */ /* 0x000fc8000fffe0ff */
[----:B------:R-:W-:-:S04]  /*3ca0*/  UISETP.NE.AND UP1, UPT, UR9, 0x4, UPT ;  /* 0x000000040900788c */ /* 0x000fc8000bf25270 */
[----:B------:R-:W-:Y:S02]  /*3cb0*/  USEL UR7, URZ, 0x1, UP1 ;  /* 0x00000001ff077887 */ /* 0x000fe40008800000 */
[----:B------:R-:W-:-:S04]  /*3cc0*/  USEL UR9, UR9, URZ, UP1 ;  /* 0x000000ff09097287 */ /* 0x000fc80008800000 */
[----:B------:R-:W-:Y:S01]  /*3cd0*/  ULEA UR9, UR9, UR5, 0x3 ;  /* 0x0000000509097291 */ /* 0x000fe2000f8e18ff */
[----:B-1----:R-:W-:-:S04]  /*3ce0*/  LOP3.LUT R3, R2, UR7, RZ, 0x3c, !PT ;  /* 0x0000000702037c12 */ /* 0x002fc8000f8e3cff */
[----:B------:R-:W-:Y:S01]  /*3cf0*/  SHF.L.U32 R3, R3, 0x1f, RZ ;  /* 0x0000001f03037819 */ /* 0x000fe200000006ff */
[----:B------:R-:W-:-:S04]  /*3d00*/  IMAD.U32 R0, RZ, RZ, UR9 ;  /* 0x00000009ff007e24 */ /* 0x000fc8000f8e00ff */
[----:B------:R1:W2:Y:S03]  /*3d10*/  SYNCS.PHASECHK.TRANS64.TRYWAIT P0, [R0+URZ], R3 ;  /* 0x00000003000075a7 */ /* 0x0002a600080011ff */
[----:B--2---:R-:W-:Y:S05]  /*3d20*/  @!P0 NANOSLEEP.SYNCS 0x989680 ;  /* 0x009896800000895d */ /* 0x004fea0003900000 */
[----:B------:R-:W2:Y:S02]  /*3d30*/  @!P0 SYNCS.PHASECHK.TRANS64 P0, [R0+URZ], R3 ;  /* 0x00000003000085a7 */ /* 0x000ea400080010ff */
[----:B--2---:R-:W-:Y:S05]  /*3d40*/  @P0 BRA `(.L_x_80) ;  /* 0x0000000000200947 */ /* 0x004fea0003800000 */
.L_x_81:
[----:B--2---:R2:W4:Y:S02]  /*3d50*/  SYNCS.PHASECHK.TRANS64.TRYWAIT P0, [R0+URZ], R3 ;  /* 0x00000003000075a7 */ /* 0x00452400080011ff */
[----:B----4-:R-:W-:Y:S05]  /*3d60*/  @!P0 NANOSLEEP.SYNCS 0x989680 ;  /* 0x009896800000895d */ /* 0x010fea0003900000 */
[----:B------:R-:W4:Y:S02]  /*3d70*/  @!P0 SYNCS.PHASECHK.TRANS64 P0, [R0+URZ], R3 ;  /* 0x00000003000085a7 */ /* 0x000f2400080010ff */
[----:B----4-:R-:W-:Y:S05]  /*3d80*/  @!P0 BRA `(.L_x_81) ;  /* 0xfffffffc00f08947 */ /* 0x010fea000383ffff */
[----:B------:R-:W-:Y:S05]  /*3d90*/  BRA `(.L_x_80) ;  /* 0x00000000000c7947 */ /* 0x000fea0003800000 */
.L_x_76:
[----:B------:R-:W-:-:S04]  /*3da0*/  UIADD3 UR5, UPT, UPT, UR8, 0xf0, URZ ;  /* 0x000000f008057890 */ /* 0x000fc8000fffe0ff */
[----:B------:R-:W-:-:S09]  /*3db0*/  UPRMT UR5, UR4, 0x654, UR5 ;  /* 0x0000065404057896 */ /* 0x000fd20008000005 */
[----:B------:R-:W-:Y:S03]  /*3dc0*/  SYNCS.ARRIVE.TRANS64.RED.A1T0 RZ, [UR5], RZ ;  /* 0x000000ffffff79a7 */ /* 0x000fe60008100405 */
.L_x_80:
[----:B-12---:R-:W-:Y:S01]  /*3dd0*/  SHF.L.U32 R3, RZ, 0x1f, RZ ;  /* 0x0000001fff037819 */ /* 0x006fe200000006ff */
[----:B------:R-:W-:Y:S01]  /*3de0*/  UIADD3 UR5, UPT, UPT, UR8, 0xf0, URZ ;  /* 0x000000f008057890 */ /* 0x000fe2000fffe0ff */
[----:B------:R-:W-:Y:S02]  /*3df0*/  PLOP3.LUT P0, PT, PT, PT, UP0, 0x80, 0x8 ;  /* 0x000000000008781c */ /* 0x000fe40003f0f008 */
[----:B------:R-:W1:Y:S02]  /*3e00*/  SYNCS.PHASECHK.TRANS64.TRYWAIT P1, [UR8+0xf0], R3 ;  /* 0x0000f003ff0075a7 */ /* 0x000e640008021108 */
[----:B-1----:R-:W-:Y:S09]  /*3e10*/  @!P1 BRA `(.L_x_82) ;  /* 0x0000003800949947 */ /* 0x002ff20003800000 */
.L_x_145:
[----:B------:R-:W-:Y:S01]  /*3e20*/  @!UP0 UPRMT UR5, UR4, 0x654, UR5 ;  /* 0x0000065404058896 */ /* 0x000fe20008000005 */
[----:B------:R-:W-:Y:S02]  /*3e30*/  UMOV UR8, 0xffff ;  /* 0x0000ffff00087882 */ /* 0x000fe40000000000 */
[----:B------:R-:W-:-:S06]  /*3e40*/  UMOV UR4, 0x1 ;  /* 0x0000000100047882 */ /* 0x000fcc0000000000 */
[----:B------:R-:W-:Y:S01]  /*3e50*/  @!P0 SYNCS.ARRIVE.TRANS64.RED.A1T0 RZ, [UR5], RZ ;  /* 0x000000ffffff89a7 */ /* 0x000fe20008100405 */
[----:B------:R-:W-:Y:S01]  /*3e60*/  NOP ;  /* 0x0000000000007918 */ /* 0x000fe20000000000 */
[----:B-1----:R-:W1:Y:S01]  /*3e70*/  LDS R0, [UR6+0x14] ;  /* 0x00001406ff007984 */ /* 0x002e620008000800 */
[----:B------:R-:W-:-:S04]  /*3e80*/  ULOP3.LUT UR5, UR24, 0xffff, URZ, 0xc0, !UPT ;  /* 0x0000ffff18057892 */ /* 0x000fc8000f8ec0ff */
[----:B------:R-:W-:-:S04]  /*3e90*/  USHF.R.U32.HI UR5, URZ, 0x5, UR5 ;  /* 0x00000005ff057899 */ /* 0x000fc80008011605 */
[----:B------:R-:W-:Y:S02]  /*3ea0*/  USHF.L.U32 UR8, UR8, UR5, URZ ;  /* 0x0000000508087299 */ /* 0x000fe400080006ff */
[----:B------:R-:W-:-:S04]  /*3eb0*/  USHF.L.U32 UR4, UR4, UR5, URZ ;  /* 0x0000000504047299 */ /* 0x000fc800080006ff */
[----:B-1----:R-:W-:-:S04]  /*3ec0*/  LOP3.LUT R0, R0, UR8, RZ, 0xc0, !PT ;  /* 0x0000000800007c12 */ /* 0x002fc8000f8ec0ff */
[----:B------:R-:W-:-:S13]  /*3ed0*/  ISETP.NE.AND P0, PT, R0, UR8, PT ;  /* 0x0000000800007c0c */ /* 0x000fda000bf05270 */
[----:B------:R-:W-:Y:S05]  /*3ee0*/  @P0 BRA `(.L_x_83) ;  /* 0x0000000000580947 */ /* 0x000fea0003800000 */
[----:B------:R-:W1:Y:S02]  /*3ef0*/  LDS R0, [UR6+0x18] ;  /* 0x00001806ff007984 */ /* 0x000e640008000800 */
[----:B-1----:R-:W-:-:S04]  /*3f00*/  LOP3.LUT R0, R0, UR4, RZ, 0xc0, !PT ;  /* 0x0000000400007c12 */ /* 0x002fc8000f8ec0ff */
[----:B------:R-:W-:-:S13]  /*3f10*/  ISETP.NE.AND P0, PT, R0, UR4, PT ;  /* 0x0000000400007c0c */ /* 0x000fda000bf05270 */
[----:B------:R-:W-:Y:S05]  /*3f20*/  @P0 BRA `(.L_x_84) ;  /* 0x00000000003c0947 */ /* 0x000fea0003800000 */
[----:B------:R-:W1:Y:S01]  /*3f30*/  S2R R2, SR_LANEID ;  /* 0x0000000000027919 */ /* 0x000e620000000000 */
[----:B------:R-:W-:Y:S01]  /*3f40*/  ULOP3.LUT UR8, URZ, UR8, URZ, 0x33, !UPT ;  /* 0x00000008ff087292 */ /* 0x000fe2000f8e33ff */
[----:B------:R-:W-:Y:S01]  /*3f50*/  LOP3.LUT R4, RZ, UR4, RZ, 0x33, !PT ;  /* 0x00000004ff047c12 */ /* 0x000fe2000f8e33ff */
[----:B------:R-:W-:Y:S02]  /*3f60*/  VOTEU.ANY UR7, UPT, PT ;  /* 0x0000000000077886 */ /* 0x000fe400038e0100 */
[----:B------:R-:W-:Y:S01]  /*3f70*/  UFLO.U32 UR7, UR7 ;  /* 0x00000007000772bd */ /* 0x000fe200080e0000 */
[----:B------:R-:W2:Y:S01]  /*3f80*/  REDUX UR4, R4 ;  /* 0x00000000040473c4 */ /* 0x000ea20000000000 */
[----:B------:R-:W-:-:S06]  /*3f90*/  IMAD.U32 R0, RZ, RZ, UR8 ;  /* 0x00000008ff007e24 */ /* 0x000fcc000f8e00ff */
[----:B------:R1:W-:Y:S01]  /*3fa0*/  UTCATOMSWS.AND URZ, UR8 ;  /* 0x0000000800ff79e3 */ /* 0x0003e20008000000 */
[----:B------:R-:W3:Y:S01]  /*3fb0*/  REDUX UR5, R0 ;  /* 0x00000000000573c4 */ /* 0x000ee20000000000 */
[----:B-1----:R-:W-:Y:S01]  /*3fc0*/  ISETP.EQ.U32.AND P0, PT, R2, UR7, PT ;  /* 0x0000000702007c0c */ /* 0x002fe2000bf02070 */
[----:B--2---:R-:W-:Y:S01]  /*3fd0*/  IMAD.U32 R2, RZ, RZ, UR4 ;  /* 0x00000004ff027e24 */ /* 0x004fe2000f8e00ff */
[----:B---3--:R-:W-:-:S11]  /*3fe0*/  MOV R3, UR5 ;  /* 0x0000000500037c02 */ /* 0x008fd60008000f00 */
[----:B------:R1:W-:Y:S04]  /*3ff0*/  @P0 ATOMS.AND RZ, [UR6+0x14], R3 ;  /* 0x00001403ffff098c */ /* 0x0003e8000a800006 */
[----:B------:R1:W-:Y:S01]  /*4000*/  @P0 ATOMS.AND RZ, [UR6+0x18], R2 ;  /* 0x00001802ffff098c */ /* 0x0003e2000a800006 */
[----:B------:R-:W-:Y:S05]  /*4010*/  BRA `(.L_x_85) ;  /* 0x0000000000147947 */ /* 0x000fea0003800000 */
.L_x_84:
[----:B------:R-:W-:Y:S02]  /*4020*/  MOV R2, 0x4040 ;  /* 0x0000404000027802 */ /* 0x000fe40000000f00 */
[----:B---345:R-:W-:Y:S05]  /*4030*/  CALL.REL.NOINC `($__internal_0_$__cuda_sm10x_tcgen05_guardrail_trap_col_being_dealloced_not_returned_by_alloc) ;  /* 0x0000003800a87944 */ /* 0x038fea0003c00000 */
[----:B------:R-:W-:Y:S05]  /*4040*/  BRA `(.L_x_85) ;  /* 0x0000000000087947 */ /* 0x000fea0003800000 */
.L_x_83:
[----:B------:R-:W-:Y:S02]  /*4050*/  MOV R2, 0x4070 ;  /* 0x0000407000027802 */ /* 0x000fe40000000f00 */
[----:B---345:R-:W-:Y:S05]  /*4060*/  CALL.REL.NOINC `($__internal_2_$__cuda_sm10x_tcgen05_guardrail_trap_unallocated_columns_being_dealloced) ;  /* 0x0000003800b47944 */ /* 0x038fea0003c00000 */
.L_x_85:
[----:B------:R-:W-:Y:S01]  /*4070*/  NOP ;  /* 0x0000000000007918 */ /* 0x000fe20000000000 */
[----:B----4-:R-:W-:Y:S05]  /*4080*/  EXIT ;  /* 0x000000000000794d */ /* 0x010fea0003800000 */
.L_x_56:
[----:B------:R-:W-:-:S09]  /*4090*/  UISETP.NE.OR UP5, UPT, UR10, 0x3, !UP5 ;  /* 0x000000030a00788c */ /* 0x000fd2000efa5670 */
[----:B------:R-:W-:Y:S05]  /*40a0*/  BRA.U UP5, `(.L_x_86) ;  /* 0x0000000905c87547 */ /* 0x000fea000b800000 */
[----:B------:R-:W1:Y:S01]  /*40b0*/  LDC R0, c[0x0][0xb30] ;  /* 0x0002cc00ff007b82 */ /* 0x000e620000000800 */
[----:B------:R-:W2:Y:S01]  /*40c0*/  LDCU.64 UR8, c[0x0][0x888] ;  /* 0x00011100ff0877ac */ /* 0x000ea20008000a00 */
[----:B------:R-:W-:Y:S01]  /*40d0*/  IMAD.MOV.U32 R30, RZ, RZ, 0x1 ;  /* 0x00000001ff1e7424 */ /* 0x000fe200078e00ff */
[----:B------:R-:W-:Y:S01]  /*40e0*/  CS2R R28, SRZ ;  /* 0x00000000001c7805 */ /* 0x000fe2000001ff00 */
[----:B------:R-:W-:Y:S01]  /*40f0*/  IMAD.MOV.U32 R25, RZ, RZ, 0x2000 ;  /* 0x00002000ff197424 */ /* 0x000fe200078e00ff */
[----:B------:R-:W3:Y:S03]  /*4100*/  LDCU.64 UR4, c[0x0][0x890] ;  /* 0x00011200ff0477ac */ /* 0x000ee60008000a00 */
[----:B------:R-:W4:Y:S01]  /*4110*/  LDC R19, c[0x0][0x370] ;  /* 0x0000dc00ff137b82 */ /* 0x000f220000000800 */
[----:B------:R-:W-:Y:S01]  /*4120*/  UMOV UR6, 0x400 ;  /* 0x0000040000067882 */ /* 0x000fe20000000000 */
[----:B------:R-:W-:-:S02]  /*4130*/  UPLOP3.LUT UP1, UPT, UPT, UPT, UPT, 0x40, 0x4 ;  /* 0x000000000004789c */ /* 0x000fc40003f2e870 */
[----:B------:R-:W-:-:S04]  /*4140*/  ULEA UR6, UR37, UR6, 0x18 ;  /* 0x0000000625067291 */ /* 0x000fc8000f8ec0ff */
[----:B------:R-:W4:Y:S01]  /*4150*/  LDC R2, c[0x0][0xb0c] ;  /* 0x0002c300ff027b82 */ /* 0x000f220000000800 */
[----:B--2---:R-:W-:Y:S02]  /*4160*/  UISETP.NE.U32.AND UP2, UPT, UR8, URZ, UPT ;  /* 0x000000ff0800728c */ /* 0x004fe4000bf45070 */
[----:B------:R-:W-:Y:S02]  /*4170*/  UIADD3 UR8, UPT, UPT, UR6, 0x50, URZ ;  /* 0x0000005006087890 */ /* 0x000fe4000fffe0ff */
[----:B---3--:R-:W-:-:S03]  /*4180*/  UISETP.NE.U32.AND UP3, UPT, UR4, URZ, UPT ;  /* 0x000000ff0400728c */ /* 0x008fc6000bf65070 */
[----:B------:R-:W2:Y:S01]  /*4190*/  LDC R18, c[0x0][0xb20] ;  /* 0x0002c800ff127b82 */ /* 0x000ea20000000800 */
[----:B-1----:R-:W-:Y:S01]  /*41a0*/  ISETP.NE.AND P1, PT, R0, 0x1, PT ;  /* 0x000000010000780c */ /* 0x002fe20003f25270 */
[----:B------:R-:W-:Y:S02]  /*41b0*/  UISETP.NE.AND.EX UP2, UPT, UR9, URZ, UPT, UP2 ;  /* 0x000000ff0900728c */ /* 0x000fe4000bf45320 */
[----:B------:R-:W-:Y:S02]  /*41c0*/  UPRMT UR37, UR37, 0x654, UR8 ;  /* 0x0000065425257896 */ /* 0x000fe40008000008 */
[----:B------:R-:W-:Y:S02]  /*41d0*/  UISETP.NE.AND.EX UP3, UPT, UR5, URZ, UPT, UP3 ;  /* 0x000000ff0500728c */ /* 0x000fe4000bf65330 */
[----:B------:R-:W1:Y:S08]  /*41e0*/  LDC.64 R32, c[0x0][0x348] ;  /* 0x0000d200ff207b82 */ /* 0x000e700000000a00 */
[----:B------:R-:W3:Y:S08]  /*41f0*/  LDC.64 R16, c[0x0][0xb10] ;  /* 0x0002c400ff107b82 */ /* 0x000ef00000000a00 */
[----:B------:R-:W1:Y:S08]  /*4200*/  LDC.64 R6, c[0x0][0xb18] ;  /* 0x0002c600ff067b82 */ /* 0x000e700000000a00 */
[----:B------:R-:W1:Y:S08]  /*4210*/  LDC.64 R4, c[0x0][0xb28] ;  /* 0x0002ca00ff047b82 */ /* 0x000e700000000a00 */
[----:B--2-4-:R-:W1:Y:S02]  /*4220*/  LDC R24, c[0x0][0x374] ;  /* 0x0000dd00ff187b82 */ /* 0x014e640000000800 */
.L_x_94:
[C---:B------:R-:W-:Y:S02]  /*4230*/  LEA R0, R29.reuse, UR6, 0x3 ;  /* 0x000000061d007c11 */ /* 0x040fe4000f8e18ff */
[----:B------:R-:W-:Y:S02]  /*4240*/  SHF.L.U32 R3, R28, 0x1f, RZ ;  /* 0x0000001f1c037819 */ /* 0x000fe400000006ff */
[----:B------:R-:W-:Y:S02]  /*4250*/  LEA R20, R29, UR6, 0x4 ;  /* 0x000000061d147c11 */ /* 0x000fe4000f8e20ff */
[----:B--2---:R-:W2:Y:S02]  /*4260*/  SYNCS.PHASECHK.TRANS64.TRYWAIT P0, [R0+URZ+0x70], R3 ;  /* 0x00007003000075a7 */ /* 0x004ea400080011ff */
[----:B--2---:R-:W-:Y:S05]  /*4270*/  @!P0 BRA `(.L_x_87) ;  /* 0x0000003400948947 */ /* 0x004fea0003800000 */
.L_x_146:
[----:B------:R-:W-:Y:S01]  /*4280*/  ISETP.GE.AND P0, PT, R72, 0x1, PT ;  /* 0x000000014800780c */ /* 0x000fe20003f06270 */
[----:B------:R-:W4:Y:S01]  /*4290*/  LDS.128 R20, [R20+0x100] ;  /* 0x0001000014147984 */ /* 0x000f220000000c00 */
[----:B------:R-:W-:Y:S01]  /*42a0*/  ISETP.NE.U32.AND P4, PT, RZ, UR4, PT ;  /* 0x00000004ff007c0c */ /* 0x000fe2000bf85070 */
[----:B--2---:R-:W-:Y:S01]  /*42b0*/  VIADD R0, R0, 0x80 ;  /* 0x0000008000007836 */ /* 0x004fe20000000000 */
[----:B------:R-:W-:Y:S02]  /*42c0*/  SHF.L.U32 R26, R30, 0x1f, RZ ;  /* 0x0000001f1e1a7819 */ /* 0x000fe400000006ff */
[----:B------:R-:W-:Y:S02]  /*42d0*/  ISETP.NE.AND.EX P4, PT, RZ, UR5, PT, P4 ;  /* 0x00000005ff007c0c */ /* 0x000fe4000bf85340 */
[----:B------:R-:W-:Y:S01]  /*42e0*/  PRMT R0, RZ, 0x654, R0 ;  /* 0x00000654ff007816 */ /* 0x000fe20000000000 */
[----:B------:R-:W-:Y:S01]  /*42f0*/  @!PT LDS RZ, [RZ] ;  /* 0x00000000fffff984 */ /* 0x000fe20000000800 */
[----:B------:R-:W-:Y:S01]  /*4300*/  @!PT LDS RZ, [RZ] ;  /* 0x00000000fffff984 */ /* 0x000fe20000000800 */
[----:B------:R-:W-:Y:S01]  /*4310*/  @!PT LDS RZ, [RZ] ;  /* 0x00000000fffff984 */ /* 0x000fe20000000800 */
[----:B------:R-:W-:Y:S01]  /*4320*/  @!PT LDS RZ, [RZ] ;  /* 0x00000000fffff984 */ /* 0x000fe20000000800 */
[----:B------:R2:W-:Y:S06]  /*4330*/  MEMBAR.ALL.CTA ;  /* 0x0000000000007992 */ /* 0x0005ec0000008000 */
[----:B--2---:R-:W2:Y:S02]  /*4340*/  FENCE.VIEW.ASYNC.S ;  /* 0x00000000000073c6 */ /* 0x004ea40000000000 */
[----:B--2---:R2:W-:Y:S01]  /*4350*/  SYNCS.ARRIVE.TRANS64.RED.A1T0 RZ, [R0+URZ], RZ ;  /* 0x000000ff00ff79a7 */ /* 0x0045e200081004ff */
[----:B----4-:R-:W-:Y:S11]  /*4360*/  LOP3.LUT P3, RZ, R22, 0x1, RZ, 0xc0, !PT ;  /* 0x0000000116ff7812 */ /* 0x010ff6000786c0ff */
[----:B------:R-:W-:Y:S02]  /*4370*/  @!UPT UIADD3 URZ, UPT, UPT, URZ, URZ, URZ ;  /* 0x000000fffffff290 */ /* 0x000fe4000fffe0ff */
[----:B------:R-:W-:Y:S02]  /*4380*/  @P3 MOV R13, R20 ;  /* 0x00000014000d3202 */ /* 0x000fe40000000f00 */
[----:B------:R-:W-:Y:S01]  /*4390*/  @P3 LOP3.LUT R8, R21, 0xffff, RZ, 0xc0, !PT ;  /* 0x0000ffff15083812 */ /* 0x000fe200078ec0ff */
[----:B--2---:R-:W-:Y:S06]  /*43a0*/  @!P0 BRA `(.L_x_88) ;  /* 0x0000000000a48947 */ /* 0x004fec0003800000 */
[----:B-1----:R-:W-:Y:S01]  /*43b0*/  IMAD.HI.U32 R31, R24, R7, RZ ;  /* 0x00000007181f7227 */ /* 0x002fe200078e00ff */
[----:B------:R-:W-:Y:S02]  /*43c0*/  ISETP.NE.AND P0, PT, R6, 0x1, PT ;  /* 0x000000010600780c */ /* 0x000fe40003f05270 */
[----:B------:R-:W-:Y:S01]  /*43d0*/  ISETP.NE.AND P2, PT, R72, 0x1, PT ;  /* 0x000000014800780c */ /* 0x000fe20003f45270 */
[----:B---3--:R-:W-:Y:S01]  /*43e0*/  IMAD.HI.U32 R34, R19, R16, RZ ;  /* 0x0000001013227227 */ /* 0x008fe200078e00ff */
[----:B------:R-:W-:Y:S02]  /*43f0*/  SHF.R.U32.HI R31, RZ, R18, R31 ;  /* 0x00000012ff1f7219 */ /* 0x000fe4000001161f */
[----:B------:R-:W-:Y:S01]  /*4400*/  ISETP.NE.AND P5, PT, R2, 0x1, PT ;  /* 0x000000010200780c */ /* 0x000fe20003fa5270 */
[----:B------:R-:W-:Y:S01]  /*4410*/  IMAD.HI.U32 R36, R13, R16, RZ ;  /* 0x000000100d247227 */ /* 0x000fe200078e00ff */
[----:B------:R-:W-:Y:S02]  /*4420*/  SHF.R.U32.HI R34, RZ, R17, R34 ;  /* 0x00000011ff227219 */ /* 0x000fe40000011622 */
[----:B------:R-:W-:Y:S01]  /*4430*/  SEL R3, R24, R31, !P0 ;  /* 0x0000001f18037207 */ /* 0x000fe20004000000 */
[C---:B------:R-:W-:Y:S01]  /*4440*/  IMAD.HI.U32 R31, R8.reuse, R7, RZ ;  /* 0x00000007081f7227 */ /* 0x040fe200078e00ff */
[----:B------:R-:W-:Y:S02]  /*4450*/  SEL R11, R19, R34, !P5 ;  /* 0x00000022130b7207 */ /* 0x000fe40006800000 */
[----:B------:R-:W-:Y:S01]  /*4460*/  SHF.R.U32.HI R36, RZ, R17, R36 ;  /* 0x00000011ff247219 */ /* 0x000fe20000011624 */
[----:B------:R-:W-:Y:S01]  /*4470*/  IMAD.HI.U32 R38, R3, R4, RZ ;  /* 0x0000000403267227 */ /* 0x000fe200078e00ff */
[----:B------:R-:W-:Y:S03]  /*4480*/  SHF.R.U32.HI R31, RZ, R18, R31 ;  /* 0x00000012ff1f7219 */ /* 0x000fe6000001161f */
[----:B------:R-:W-:Y:S01]  /*4490*/  IMAD.HI.U32 R34, R11, R4, RZ ;  /* 0x000000040b227227 */ /* 0x000fe200078e00ff */
[----:B------:R-:W-:Y:S02]  /*44a0*/  @P2 SHF.R.U32.HI R3, RZ, R5, R38 ;  /* 0x00000005ff032219 */ /* 0x000fe40000011626 */
[----:B------:R-:W-:Y:S02]  /*44b0*/  SEL R9, R8, R31, !P0 ;  /* 0x0000001f08097207 */ /* 0x000fe40004000000 */
[----:B------:R-:W-:Y:S01]  /*44c0*/  @P2 SHF.R.U32.HI R11, RZ, R5, R34 ;  /* 0x00000005ff0b2219 */ /* 0x000fe20000011622 */
[C---:B------:R-:W-:Y:S01]  /*44d0*/  IMAD R10, R72.reuse, R3, RZ ;  /* 0x00000003480a7224 */ /* 0x040fe200078e02ff */
[----:B------:R-:W-:Y:S01]  /*44e0*/  SEL R3, R13, R36, !P5 ;  /* 0x000000240d037207 */ /* 0x000fe20006800000 */
[C---:B------:R-:W-:Y:S03]  /*44f0*/  IMAD.HI.U32 R14, R9.reuse, R4, RZ ;  /* 0x00000004090e7227 */ /* 0x040fe600078e00ff */
[----:B------:R-:W-:Y:S01]  /*4500*/  ISETP.GE.AND P0, PT, R9, R10, PT ;  /* 0x0000000a0900720c */ /* 0x000fe20003f06270 */
[C---:B------:R-:W-:Y:S01]  /*4510*/  IMAD R12, R72.reuse, R11, RZ ;  /* 0x0000000b480c7224 */ /* 0x040fe200078e02ff */
[-C--:B------:R-:W-:Y:S04]  /*4520*/  SHF.R.U32.HI R14, RZ, R5.reuse, R14 ;  /* 0x00000005ff0e7219 */ /* 0x080fe8000001160e */
[----:B------:R-:W-:Y:S02]  /*4530*/  ISETP.GE.OR P0, PT, R3, R12, P0 ;  /* 0x0000000c0300720c */ /* 0x000fe40000706670 */
[----:B------:R-:W-:Y:S05]  /*4540*/  SEL R15, R9, R14, !P2 ;  /* 0x0000000e090f7207 */ /* 0x000fea0005000000 */
[----:B------:R-:W-:Y:S04]  /*4550*/  IMAD.MOV R14, RZ, RZ, -R15 ;  /* 0x000000ffff0e7224 */ /* 0x000fe800078e0a0f */
[----:B------:R-:W-:Y:S02]  /*4560*/  IMAD R14, R72, R14, R9 ;  /* 0x0000000e480e7224 */ /* 0x000fe400078e0209 */
[C---:B------:R-:W-:Y:S05]  /*4570*/  @!P0 IMAD.HI.U32 R10, R3.reuse, R4, RZ ;  /* 0x00000004030a8227 */ /* 0x040fea00078e00ff */
[----:B------:R-:W-:Y:S04]  /*4580*/  @!P0 SHF.R.U32.HI R10, RZ, R5, R10 ;  /* 0x00000005ff0a8219 */ /* 0x000fe8000001160a */
[----:B------:R-:W-:Y:S01]  /*4590*/  @!P0 SEL R0, R3, R10, !P2 ;  /* 0x0000000a03008207 */ /* 0x000fe20005000000 */
[----:B------:R-:W-:Y:S03]  /*45a0*/  IMAD.MOV R10, RZ, RZ, -R3 ;  /* 0x000000ffff0a7224 */ /* 0x000fe600078e0a03 */
[----:B------:R-:W-:Y:S01]  /*45b0*/  @!P0 IADD3 R15, PT, PT, R15, -R0, RZ ;  /* 0x800000000f0f8210 */ /* 0x000fe20007ffe0ff */
[----:B------:R-:W-:Y:S01]  /*45c0*/  @!P0 IMAD R0, R11, R14, R0 ;  /* 0x0000000e0b008224 */ /* 0x000fe200078e0200 */
[----:B------:R-:W-:Y:S01]  /*45d0*/  IADD3 R11, PT, PT, -R9, RZ, RZ ;  /* 0x000000ff090b7210 */ /* 0x000fe20007ffe1ff */
[----:B------:R-:W-:Y:S02]  /*45e0*/  IMAD R13, R2, R10, R13 ;  /* 0x0000000a020d7224 */ /* 0x000fe400078e020d */
[----:B------:R-:W-:Y:S02]  /*45f0*/  @!P0 IMAD R9, R15, R72, R3 ;  /* 0x000000480f098224 */ /* 0x000fe400078e0203 */
[----:B------:R-:W-:Y:S02]  /*4600*/  @!P0 IMAD.MOV.U32 R3, RZ, RZ, R0 ;  /* 0x000000ffff038224 */ /* 0x000fe400078e0000 */
[----:B------:R-:W-:Y:S02]  /*4610*/  IMAD R8, R6, R11, R8 ;  /* 0x0000000b06087224 */ /* 0x000fe400078e0208 */
[----:B------:R-:W-:Y:S02]  /*4620*/  IMAD R13, R3, R2, R13 ;  /* 0x00000002030d7224 */ /* 0x000fe400078e020d */
[----:B------:R-:W-:Y:S02]  /*4630*/  IMAD R8, R9, R6, R8 ;  /* 0x0000000609087224 */ /* 0x000fe400078e0208 */
.L_x_88:
[----:B------:R-:W-:Y:S05]  /*4640*/  BRA.U UP1, `(.L_x_89) ;  /* 0x0000000101107547 */ /* 0x000fea000b800000 */
[----:B------:R-:W-:Y:S04]  /*4650*/  MOV R0, UR7 ;  /* 0x0000000700007c02 */ /* 0x000fe80008000f00 */
[----:B------:R-:W-:Y:S04]  /*4660*/  SHF.L.U32 R3, R0, 0x1f, RZ ;  /* 0x0000001f00037819 */ /* 0x000fe800000006ff */
[----:B------:R-:W2:Y:S02]  /*4670*/  SYNCS.PHASECHK.TRANS64.TRYWAIT P0, [UR6+0x68], R3 ;  /* 0x00006803ff0075a7 */ /* 0x000ea40008001106 */
[----:B--2---:R-:W-:Y:S05]  /*4680*/  @!P0 BRA `(.L_x_90) ;  /* 0x0000003000a48947 */ /* 0x004fea0003800000 */
.L_x_89:
[----:B------:R-:W-:Y:S05]  /*4690*/  BRA.U !UP3, `(.L_x_91) ;  /* 0x000000010b347547 */ /* 0x000fea000b800000 */
[----:B------:R-:W-:Y:S01]  /*46a0*/  UPLOP3.LUT UP0, UPT, UPT, UPT, UP2, 0x80, 0x8 ;  /* 0x000000000008789c */ /* 0x000fe20003f0f020 */
[----:B--2---:R-:W-:Y:S02]  /*46b0*/  HFMA2 R0, -RZ, RZ, 0, 5.9604644775390625e-08 ;  /* 0x00000001ff007431 */ /* 0x004fe400000001ff */
[----:B------:R-:W-:Y:S03]  /*46c0*/  IMAD.MOV.U32 R165, RZ, RZ, 0x1 ;  /* 0x00000001ffa57424 */ /* 0x000fe600078e00ff */
[----:B------:R-:W-:Y:S05]  /*46d0*/  PLOP3.LUT P0, PT, PT, PT, UP0, 0x80, 0x8 ;  /* 0x000000000008781c */ /* 0x000fea0003f0f008 */
[----:B------:R-:W2:Y:S01]  /*46e0*/  @UP0 LDCU.64 UR10, c[0x0][0x888] ;  /* 0x00011100ff0a07ac */ /* 0x000ea20008000a00 */
[----:B------:R-:W-:Y:S07]  /*46f0*/  @UP0 UIMAD UR8, UR36, UR4, URZ ;  /* 0x00000004240802a4 */ /* 0x000fee000f8e02ff */
[----:B------:R-:W-:Y:S01]  /*4700*/  @!P0 PRMT R165, R0, 0x7610, R165 ;  /* 0x0000761000a58816 */ /* 0x000fe200000000a5 */
[----:B--2---:R-:W-:Y:S03]  /*4710*/  @UP0 UIMAD.WIDE UR10, UR8, 0x4, UR10 ;  /* 0x00000004080a08a5 */ /* 0x004fe6000f8e020a */
[----:B------:R-:W2:Y:S03]  /*4720*/  @!UP0 LDCU UR8, c[0x0][0x880] ;  /* 0x00011000ff0887ac */ /* 0x000ea60008000800 */
[----:B------:R-:W-:Y:S01]  /*4730*/  IMAD.U32 R10, RZ, RZ, UR10 ;  /* 0x0000000aff0a7e24 */ /* 0x000fe2000f8e00ff */
[----:B------:R-:W-:Y:S05]  /*4740*/  MOV R11, UR11 ;  /* 0x0000000b000b7c02 */ /* 0x000fea0008000f00 */
[----:B-----5:R4:W5:Y:S02]  /*4750*/  @P0 LDG.E R81, desc[UR40][R10.64] ;  /* 0x000000280a510981 */ /* 0x020964000c1e1900 */
[----:B--2-4-:R-:W-:Y:S07]  /*4760*/  @!P0 IMAD.U32 R81, RZ, RZ, UR8 ;  /* 0x00000008ff518e24 */ /* 0x014fee000f8e00ff */
.L_x_91:
[----:B-----5:R-:W-:Y:S01]  /*4770*/  @!P4 FSETP.EQ.AND P5, PT, R81, RZ, PT ;  /* 0x000000ff5100c20b */ /* 0x020fe20003fa2000 */
[----:B------:R-:W-:Y:S01]  /*4780*/  @!UPT UIADD3 URZ, UPT, UPT, URZ, URZ, URZ ;  /* 0x000000fffffff290 */ /* 0x000fe2000fffe0ff */
[----:B------:R-:W-:Y:S11]  /*4790*/  @!P4 BRA `(.L_x_92) ;  /* 0x000000000014c947 */ /* 0x000ff60003800000 */
[----:B------:R-:W-:Y:S02]  /*47a0*/  LOP3.LUT P0, RZ, R165, 0xff, RZ, 0xc0, !PT ;  /* 0x000000ffa5ff7812 */ /* 0x000fe4000780c0ff */
[----:B------:R-:W-:Y:S04]  /*47b0*/  PLOP3.LUT P5, PT, PT, PT, UP0, 0x80, 0x8 ;  /* 0x000000000008781c */ /* 0x000fe80003faf008 */
[----:B------:R-:W-:Y:S07]  /*47c0*/  PLOP3.LUT P5, PT, P5, PT, PT, 0x8, 0x80 ;  /* 0x000000000080781c */ /* 0x000fee0002fae170 */
[----:B------:R-:W-:Y:S11]  /*47d0*/  @P0 FSETP.EQ.AND P5, PT, R81, RZ, PT ;  /* 0x000000ff5100020b */ /* 0x000ff60003fa2000 */
[----:B------:R-:W-:Y:S02]  /*47e0*/  @!UPT UIADD3 URZ, UPT, UPT, URZ, URZ, URZ ;  /* 0x000000fffffff290 */ /* 0x000fe4000fffe0ff */
.L_x_92:
[----:B------:R-:W4:Y:S01]  /*47f0*/  SYNCS.PHASECHK.TRANS64.TRYWAIT P4, [UR6+0x58], R26 ;  /* 0x0000581aff0075a7 */ /* 0x000f220008081106 */
[----:B------:R-:W-:Y:S01]  /*4800*/  @P3 SHF.R.U32.HI R27, RZ, 0x10, R21 ;  /* 0x00000010ff1b3819 */ /* 0x000fe20000011615 */
[----:B------:R-:W-:Y:S01]  /*4810*/  VIADD R29, R29, 0x1 ;  /* 0x000000011d1d7836 */ /* 0x000fe20000000000 */
[----:B------:R-:W5:Y:S08]  /*4820*/  LDC.64 R14, c[0x0][0xb10] ;  /* 0x0002c400ff0e7b82 */ /* 0x000f700000000a00 */
[----:B------:R-:W1:Y:S08]  /*4830*/  LDC.64 R10, c[0x0][0xb18] ;  /* 0x0002c600ff0a7b82 */ /* 0x000e700000000a00 */
[----:B--2---:R-:W2:Y:S08]  /*4840*/  @!P1 LDC R0, c[0x0][0xb20] ;  /* 0x0002c800ff009b82 */ /* 0x004eb00000000800 */
[----:B------:R-:W3:Y:S01]  /*4850*/  @!P1 LDC R3, c[0x0][0xb0c] ;  /* 0x0002c300ff039b82 */ /* 0x000ee20000000800 */
[----:B-----5:R-:W-:Y:S05]  /*4860*/  @!P1 IMAD.HI.U32 R14, R13, R14, RZ ;  /* 0x0000000e0d0e9227 */ /* 0x020fea00078e00ff */
[----:B------:R-:W-:Y:S01]  /*4870*/  @!P1 SHF.R.U32.HI R14, RZ, R15, R14 ;  /* 0x0000000fff0e9219 */ /* 0x000fe2000001160e */
[----:B-1----:R-:W-:Y:S01]  /*4880*/  @!P1 IMAD.HI.U32 R11, R8, R11, RZ ;  /* 0x0000000b080b9227 */ /* 0x002fe200078e00ff */
[----:B------:R-:W-:Y:S04]  /*4890*/  @!P1 ISETP.NE.AND P0, PT, R10, 0x1, PT ;  /* 0x000000010a00980c */ /* 0x000fe80003f05270 */
[----:B--2---:R-:W-:Y:S02]  /*48a0*/  @!P1 SHF.R.U32.HI R9, RZ, R0, R11 ;  /* 0x00000000ff099219 */ /* 0x004fe4000001160b */
[----:B---3--:R-:W-:Y:S02]  /*48b0*/  @!P1 ISETP.NE.AND P2, PT, R3, 0x1, PT ;  /* 0x000000010300980c */ /* 0x008fe40003f45270 */
[----:B------:R-:W-:Y:S02]  /*48c0*/  @!P1 SEL R9, R8, R9, !P0 ;  /* 0x0000000908099207 */ /* 0x000fe40004000000 */
[----:B------:R-:W-:Y:S02]  /*48d0*/  ELECT P0, URZ, PT ;  /* 0x0000000000ff782f */ /* 0x000fe40003800000 */
[----:B------:R-:W-:Y:S05]  /*48e0*/  @!P1 SEL R14, R13, R14, !P2 ;  /* 0x0000000e0d0e9207 */ /* 0x000fea0005000000 */
[----:B------:R-:W-:Y:S02]  /*48f0*/  @!P1 IMAD.IADD R0, R9, 0x1, -R14 ;  /* 0x0000000109009824 */ /* 0x000fe400078e0a0e */
[----:B------:R-:W-:Y:S02]  /*4900*/  @!P1 IMAD.IADD R9, R14, 0x1, -R9 ;  /* 0x000000010e099824 */ /* 0x000fe400078e0a09 */
[----:B------:R-:W-:Y:S02]  /*4910*/  @!P1 IMAD R13, R0, R3, R13 ;  /* 0x00000003000d9224 */ /* 0x000fe400078e020d */
[----:B------:R-:W-:Y:S01]  /*4920*/  @!P1 IMAD R8, R9, R10, R8 ;  /* 0x0000000a09089224 */ /* 0x000fe200078e0208 */
[----:B----4-:R-:W-:Y:S06]  /*4930*/  @!P4 BRA `(.L_x_93) ;  /* 0x000000300010c947 */ /* 0x010fec0003800000 */
.L_x_149:
[----:B------:R-:W-:Y:S01]  /*4940*/  PLOP3.LUT P5, PT, P5, P0, PT, 0xf2, 0x2f ;  /* 0x00000000002f781c */ /* 0x000fe20002fa1e72 */
[----:B------:R-:W-:Y:S01]  /*4950*/  UMOV UR14, 0x0 ;  /* 0x00000000000e7882 */ /* 0x000fe20000000000 */
[----:B------:R-:W-:Y:S01]  /*4960*/  LOP3.LUT R30, R30, 0x1, RZ, 0x3c, !PT ;  /* 0x000000011e1e7812 */ /* 0x000fe200078e3cff */
[----:B------:R-:W-:Y:S01]  /*4970*/  UMOV UR15, 0x10000000 ;  /* 0x10000000000f7882 */ /* 0x000fe20000000000 */
[----:B------:R-:W-:Y:S01]  /*4980*/  UMOV UR12, UR36 ;  /* 0x00000024000c7c82 */ /* 0x000fe20008000000 */
[----:B------:R-:W-:Y:S08]  /*4990*/  @P3 R2UR UR36, R27 ;  /* 0x000000001b2432ca */ /* 0x000ff000000e0000 */
[----:B-1----:R-:W-:Y:S01]  /*49a0*/  @!P5 IADD3 R3, P0, PT, R32, 0x580, RZ ;  /* 0x000005802003d810 */ /* 0x002fe20007f1e0ff */
[----:B------:R-:W-:Y:S01]  /*49b0*/  @!P5 IMAD.SHL.U32 R164, R164, 0x40, RZ ;  /* 0x00000040a4a4d824 */ /* 0x000fe200078e00ff */
[----:B------:R-:W-:Y:S01]  /*49c0*/  VOTEU.ALL UP1, P5 ;  /* 0x0000000000ff7886 */ /* 0x000fe20002820000 */
[----:B------:R-:W-:Y:S01]  /*49d0*/  @!P5 IMAD.SHL.U32 R155, R155, 0x80, RZ ;  /* 0x000000809b9bd824 */ /* 0x000fe200078e00ff */
[----:B------:R-:W-:Y:S01]  /*49e0*/  @!P5 R2UR UR9, R3 ;  /* 0x000000000309d2ca */ /* 0x000fe200000e0000 */
[----:B------:R-:W-:Y:S01]  /*49f0*/  @!P5 IMAD.X R0, RZ, RZ, R33, P0 ;  /* 0x000000ffff00d224 */ /* 0x000fe200000e0621 */
[----:B------:R-:W-:Y:S01]  /*4a00*/  @!P5 R2UR UR10, R164 ;  /* 0x00000000a40ad2ca */ /* 0x000fe200000e0000 */
[----:B------:R-:W-:Y:S01]  /*4a10*/  IMAD.IADD R164, R8, 0x1, R143 ;  /* 0x0000000108a47824 */ /* 0x000fe200078e028f */
[----:B------:R-:W-:Y:S01]  /*4a20*/  @!P5 R2UR UR11, R155 ;  /* 0x000000009b0bd2ca */ /* 0x000fe200000e0000 */
[----:B------:R-:W-:Y:S01]  /*4a30*/  IMAD.IADD R155, R13, 0x1, R154 ;  /* 0x000000010d9b7824 */ /* 0x000fe200078e029a */
[----:B------:R-:W-:Y:S02]  /*4a40*/  @!P5 R2UR UR8, R0 ;  /* 0x000000000008d2ca */ /* 0x000fe400000e0000 */
[C---:B------:R-:W-:Y:S04]  /*4a50*/  ISETP.NE.AND P0, PT, R29.reuse, 0x2, PT ;  /* 0x000000021d00780c */ /* 0x040fe80003f05270 */
[----:B------:R-:W-:Y:S01]  /*4a60*/  SEL R3, RZ, 0x1, P0 ;  /* 0x00000001ff037807 */ /* 0x000fe20000000000 */
[----:B------:R-:W-:Y:S01]  /*4a70*/  IMAD.U32 R10, RZ, RZ, UR9 ;  /* 0x00000009ff0a7e24 */ /* 0x000fe2000f8e00ff */
[----:B------:R-:W-:Y:S01]  /*4a80*/  @!UP1 UIADD3 UR9, UPT, UPT, UR6, 0x50, URZ ;  /* 0x0000005006099890 */ /* 0x000fe2000fffe0ff */
[----:B------:R-:W-:Y:S02]  /*4a90*/  SEL R29, R29, RZ, P0 ;  /* 0x000000ff1d1d7207 */ /* 0x000fe40000000000 */
[----:B------:R-:W-:Y:S02]  /*4aa0*/  LOP3.LUT R28, R28, R3, RZ, 0x3c, !PT ;  /* 0x000000031c1c7212 */ /* 0x000fe400078e3cff */
[----:B------:R-:W-:Y:S01]  /*4ab0*/  IMAD.U32 R11, RZ, RZ, UR8 ;  /* 0x00000008ff0b7e24 */ /* 0x000fe2000f8e00ff */
[----:B------:R-:W-:Y:S01]  /*4ac0*/  @!P5 R2UR UR16, R10 ;  /* 0x000000000a10d2ca */ /* 0x000fe200000e0000 */
[----:B------:R-:W-:Y:S01]  /*4ad0*/  @!UP1 UIADD3 UR8, UPT, UPT, UR6, 0x200, URZ ;  /* 0x0000020006089890 */ /* 0x000fe2000fffe0ff */
[----:B------:R-:W-:Y:S02]  /*4ae0*/  VOTEU.ALL UP1, P5 ;  /* 0x0000000000ff7886 */ /* 0x000fe40002820000 */
[----:B------:R-:W-:Y:S11]  /*4af0*/  @!P5 R2UR UR17, R11 ;  /* 0x000000000b11d2ca */ /* 0x000ff600000e0000 */
[----:B------:R-:W-:Y:S02]  /*4b00*/  @!UPT UIADD3 URZ, UPT, UPT, URZ, URZ, URZ ;  /* 0x000000fffffff290 */ /* 0x000fe4000fffe0ff */
[----:B------:R2:W-:Y:S01]  /*4b10*/  @!UP1 UTMALDG.3D [UR8], [UR16], desc[UR14] ;  /* 0x00000e08100095b4 */ /* 0x0005e20008011000 */
[----:B------:R2:W-:Y:S01]  /*4b20*/  @!P5 SYNCS.ARRIVE.TRANS64.RED.A0TR RZ, [UR6+0x50], R25 ;  /* 0x00005019ffffd9a7 */ /* 0x0005e20008300406 */
[----:B------:R-:W-:Y:S01]  /*4b30*/  UPLOP3.LUT UP1, UPT, UPT, UPT, UPT, 0x80, 0x8 ;  /* 0x000000000008789c */ /* 0x000fe20003f2f070 */
[----:B------:R-:W-:Y:S01]  /*4b40*/  SYNCS.ARRIVE.TRANS64.RED.A1T0 RZ, [UR37], RZ ;  /* 0x000000ffffff79a7 */ /* 0x000fe20008100425 */
[----:B------:R-:W-:Y:S09]  /*4b50*/  @P3 BRA `(.L_x_94) ;  /* 0xfffffff400b43947 */ /* 0x000ff2000383ffff */
[----:B------:R-:W-:Y:S07]  /*4b60*/  MOV R0, UR6 ;  /* 0x0000000600007c02 */ /* 0x000fee0008000f00 */
.L_x_95:
[----:B-1----:R-:W-:-:S04]  /*4b70*/  SHF.L.U32 R3, R30, 0x1f, RZ ;  /* 0x0000001f1e037819 */ /* 0x002fc800000006ff */
[----:B------:R1:W3:Y:S03]  /*4b80*/  SYNCS.PHASECHK.TRANS64.TRYWAIT P0, [R0+URZ+0x58], R3 ;  /* 0x00005803000075a7 */ /* 0x0002e600080011ff */
[----:B---3--:R-:W-:Y:S05]  /*4b90*/  @!P0 NANOSLEEP.SYNCS 0x989680 ;  /* 0x009896800000895d */ /* 0x008fea0003900000 */
[----:B------:R-:W3:Y:S02]  /*4ba0*/  @!P0 SYNCS.PHASECHK.TRANS64 P0, [R0+URZ+0x58], R3 ;  /* 0x00005803000085a7 */ /* 0x000ee400080010ff */
[----:B--23--:R-:W-:Y:S05]  /*4bb0*/  @P0 EXIT ;  /* 0x000000000000094d */ /* 0x00cfea0003800000 */
[----:B------:R-:W-:Y:S05]  /*4bc0*/  BRA `(.L_x_95) ;  /* 0xfffffffc00e87947 */ /* 0x000fea000383ffff */
.L_x_86:
[----:B------:R-:W-:-:S06]  /*4bd0*/  UISETP.GE.AND UP1, UPT, UR10, 0x4, UPT ;  /* 0x000000040a00788c */ /* 0x000fcc000bf26270 */
[----:B------:R-:W-:-:S13]  /*4be0*/  PLOP3.LUT P0, PT, PT, PT, UP1, 0x80, 0x8 ;  /* 0x000000000008781c */ /* 0x000fda0003f0f018 */
[----:B------:R-:W-:Y:S05]  /*4bf0*/  @!P0 EXIT ;  /* 0x000000000000894d */ /* 0x000fea0003800000 */
[----:B------:R-:W-:Y:S01]  /*4c00*/  BAR.SYNC.DEFER_BLOCKING 0x6, 0xa0 ;  /* 0x0182800000007b1d */ /* 0x000fe20000010000 */
[C---:B------:R-:W-:Y:S02]  /*4c10*/  IMAD.SHL.U32 R3, R166.reuse, 0x40, RZ ;  /* 0x00000040a6037824 */ /* 0x040fe400078e00ff */
[----:B------:R-:W-:Y:S02]  /*4c20*/  HFMA2 R76, -RZ, RZ, 0, 0 ;  /* 0x00000000ff4c7431 */ /* 0x000fe400000001ff */
[C---:B------:R-:W-:Y:S01]  /*4c30*/  IMAD.SHL.U32 R168, R166.reuse, 0x8, RZ ;  /* 0x00000008a6a87824 */ /* 0x040fe200078e00ff */
[----:B------:R-:W-:Y:S01]  /*4c40*/  CS2R R174, SRZ ;  /* 0x0000000000ae7805 */ /* 0x000fe2000001ff00 */
[----:B------:R-:W-:Y:S01]  /*4c50*/  IMAD.U32 R79, R166, 0x10000, RZ ;  /* 0x00010000a64f7824 */ /* 0x000fe200078e00ff */
[----:B------:R-:W-:Y:S01]  /*4c60*/  UMOV UR43, 0x400 ;  /* 0x00000400002b7882 */ /* 0x000fe20000000000 */
[----:B------:R-:W-:Y:S01]  /*4c70*/  LOP3.LUT R5, R3, 0x180, RZ, 0xc0, !PT ;  /* 0x0000018003057812 */ /* 0x000fe200078ec0ff */
[----:B------:R-:W-:Y:S01]  /*4c80*/  ULEA UR43, UR37, UR43, 0x18 ;  /* 0x0000002b252b7291 */ /* 0x000fe2000f8ec0ff */
[----:B------:R-:W1:Y:S01]  /*4c90*/  LDC R167, c[0x0][0x370] ;  /* 0x0000dc00ffa77b82 */ /* 0x000e620000000800 */
[----:B------:R-:W-:Y:S01]  /*4ca0*/  LOP3.LUT R79, R79, 0x600000, RZ, 0xc0, !PT ;  /* 0x006000004f4f7812 */ /* 0x000fe200078ec0ff */
[----:B------:R-:W-:Y:S01]  /*4cb0*/  IMAD.MOV.U32 R182, RZ, RZ, RZ ;  /* 0x000000ffffb67224 */ /* 0x000fe200078e00ff */
[----:B------:R-:W-:Y:S01]  /*4cc0*/  LOP3.LUT R168, R5, 0x30, R168, 0xf8, !PT ;  /* 0x0000003005a87812 */ /* 0x000fe200078ef8a8 */
[----:B------:R-:W-:Y:S01]  /*4cd0*/  UIADD3 UR4, UPT, UPT, UR43, 0x2200, URZ ;  /* 0x000022002b047890 */ /* 0x000fe2000fffe0ff */
[----:B------:R-:W-:Y:S01]  /*4ce0*/  IMAD.MOV.U32 R173, RZ, RZ, RZ ;  /* 0x000000ffffad7224 */ /* 0x000fe200078e00ff */
[----:B------:R-:W2:Y:S01]  /*4cf0*/  LDCU.64 UR46, c[0x0][0x348] ;  /* 0x00006900ff2e77ac */ /* 0x000ea20008000a00 */
[----:B------:R-:W-:Y:S01]  /*4d00*/  LOP3.LUT R168, R168, 0x1e40, R3, 0xf8, !PT ;  /* 0x00001e40a8a87812 */ /* 0x000fe200078ef803 */
[----:B------:R-:W3:Y:S01]  /*4d10*/  LDC R74, c[0x0][0xb0c] ;  /* 0x0002c300ff4a7b82 */ /* 0x000ee20000000800 */
[----:B------:R-:W-:Y:S01]  /*4d20*/  IMAD.SHL.U32 R3, R166, 0x10, RZ ;  /* 0x00000010a6037824 */ /* 0x000fe200078e00ff */
[----:B------:R-:W-:Y:S01]  /*4d30*/  MOV R179, UR4 ;  /* 0x0000000400b37c02 */ /* 0x000fe20008000f00 */
[----:B------:R-:W4:Y:S03]  /*4d40*/  LDCU.64 UR38, c[0x0][0x888] ;  /* 0x00011100ff2677ac */ /* 0x000f260008000a00 */
[C---:B------:R-:W-:Y:S01]  /*4d50*/  LOP3.LUT R5, R3.reuse, 0x20, RZ, 0xc0, !PT ;  /* 0x0000002003057812 */ /* 0x040fe200078ec0ff */
[----:B------:R-:W2:Y:S01]  /*4d60*/  LDS R0, [UR43+0x120] ;  /* 0x0001202bff007984 */ /* 0x000ea20008000800 */
[----:B------:R-:W1:Y:S01]  /*4d70*/  LDC R170, c[0x0][0xb20] ;  /* 0x0002c800ffaa7b82 */ /* 0x000e620000000800 */
[----:B------:R-:W-:Y:S01]  /*4d80*/  LOP3.LUT R3, R3, 0x40, RZ, 0xc0, !PT ;  /* 0x0000004003037812 */ /* 0x000fe200078ec0ff */
[----:B------:R-:W-:-:S06]  /*4d90*/  UIADD3 UR42, UPT, UPT, UR43, 0x200, URZ ;  /* 0x000002002b2a7890 */ /* 0x000fcc000fffe0ff */
[----:B------:R-:W1:Y:S08]  /*4da0*/  LDC R73, c[0x0][0xb30] ;  /* 0x0002cc00ff497b82 */ /* 0x000e700000000800 */
[----:B------:R-:W1:Y:S08]  /*4db0*/  LDC.64 R152, c[0x0][0xb10] ;  /* 0x0002c400ff987b82 */ /* 0x000e700000000a00 */
[----:B------:R-:W1:Y:S08]  /*4dc0*/  LDC.64 R70, c[0x0][0xb18] ;  /* 0x0002c600ff467b82 */ /* 0x000e700000000a00 */
[----:B------:R-:W1:Y:S01]  /*4dd0*/  LDC.64 R148, c[0x0][0x888] ;  /* 0x00022200ff947b82 */ /* 0x000e620000000a00 */
[----:B--2---:R-:W-:-:S07]  /*4de0*/  IMAD.IADD R79, R0, 0x1, R79 ;  /* 0x00000001004f7824 */ /* 0x004fce00078e024f */
[----:B------:R-:W2:Y:S01]  /*4df0*/  LDC.64 R68, c[0x0][0xb28] ;  /* 0x0002ca00ff447b82 */ /* 0x000ea20000000a00 */
[----:B------:R-:W-:-:S05]  /*4e00*/  VIADD R0, R168, UR43 ;  /* 0x0000002ba8007c36 */ /* 0x000fca0008000000 */
[--C-:B------:R-:W-:Y:S02]  /*4e10*/  IADD3 R178, PT, PT, -R5, 0x200, R0.reuse ;  /* 0x0000020005b27810 */ /* 0x100fe40007ffe100 */
[----:B------:R-:W1:Y:S01]  /*4e20*/  LDC.64 R150, c[0x0][0x890] ;  /* 0x00022400ff967b82 */ /* 0x000e620000000a00 */
[----:B------:R-:W-:Y:S02]  /*4e30*/  IADD3 R177, PT, PT, -R3, 0x200, R0 ;  /* 0x0000020003b17810 */ /* 0x000fe40007ffe100 */
[----:B------:R-:W-:-:S05]  /*4e40*/  IMAD.IADD R176, R178, 0x1, -R3 ;  /* 0x00000001b2b07824 */ /* 0x000fca00078e0a03 */
[----:B------:R-:W1:Y:S08]  /*4e50*/  LDC.64 R146, c[0x0][0x8b0] ;  /* 0x00022c00ff927b82 */ /* 0x000e700000000a00 */
[----:B------:R-:W1:Y:S08]  /*4e60*/  LDC.64 R144, c[0x0][0x8a8] ;  /* 0x00022a00ff907b82 */ /* 0x000e700000000a00 */
[----:B---34-:R-:W1:Y:S02]  /*4e70*/  LDC R172, c[0x0][0x374] ;  /* 0x0000dd00ffac7b82 */ /* 0x018e640000000800 */
.L_x_113:
[----:B------:R-:W-:Y:S02]  /*4e80*/  LEA R0, R182, UR43, 0x3 ;  /* 0x0000002bb6007c11 */ /* 0x000fe4000f8e18ff */
[----:B------:R-:W-:Y:S02]  /*4e90*/  SHF.L.U32 R3, R174, 0x1f, RZ ;  /* 0x0000001fae037819 */ /* 0x000fe400000006ff */
[----:B------:R-:W-:Y:S02]  /*4ea0*/  LEA R16, R182, UR43, 0x4 ;  /* 0x0000002bb6107c11 */ /* 0x000fe4000f8e20ff */
[----:B------:R-:W3:Y:S02]  /*4eb0*/  SYNCS.PHASECHK.TRANS64.TRYWAIT P0, [R0+URZ+0x70], R3 ;  /* 0x00007003000075a7 */ /* 0x000ee400080011ff */
[----:B-123--:R-:W-:Y:S05]  /*4ec0*/  @!P0 BRA `(.L_x_96) ;  /* 0x0000002800c48947 */ /* 0x00efea0003800000 */
.L_x_150:
[----:B------:R-:W4:Y:S01]  /*4ed0*/  LDC.64 R12, c[0x0][0xb10] ;  /* 0x0002c400ff0c7b82 */ /* 0x000f220000000a00 */
[----:B------:R-:W2:Y:S01]  /*4ee0*/  LDS.128 R16, [R16+0x100] ;  /* 0x0001000010107984 */ /* 0x000ea20000000c00 */
[----:B-1----:R-:W-:Y:S01]  /*4ef0*/  ISETP.NE.AND P1, PT, R73, 0x1, PT ;  /* 0x000000014900780c */ /* 0x002fe20003f25270 */
[----:B---3--:R-:W-:Y:S01]  /*4f00*/  VIADD R0, R0, 0x80 ;  /* 0x0000008000007836 */ /* 0x008fe20000000000 */
[----:B------:R-:W-:Y:S04]  /*4f10*/  ISETP.GE.AND P0, PT, R72, 0x1, PT ;  /* 0x000000014800780c */ /* 0x000fe80003f06270 */
[----:B------:R-:W1:Y:S01]  /*4f20*/  LDC.64 R10, c[0x0][0xb18] ;  /* 0x0002c600ff0a7b82 */ /* 0x000e620000000a00 */
[----:B------:R-:W-:Y:S01]  /*4f30*/  PRMT R0, RZ, 0x654, R0 ;  /* 0x00000654ff007816 */ /* 0x000fe20000000000 */
[----:B------:R-:W-:Y:S01]  /*4f40*/  @!PT LDS RZ, [RZ] ;  /* 0x00000000fffff984 */ /* 0x000fe20000000800 */
[----:B------:R-:W-:Y:S01]  /*4f50*/  @!PT LDS RZ, [RZ] ;  /* 0x00000000fffff984 */ /* 0x000fe20000000800 */
[----:B------:R-:W-:Y:S01]  /*4f60*/  @!PT LDS RZ, [RZ] ;  /* 0x00000000fffff984 */ /* 0x000fe20000000800 */
[----:B------:R-:W-:Y:S01]  /*4f70*/  @!PT LDS RZ, [RZ] ;  /* 0x00000000fffff984 */ /* 0x000fe20000000800 */
[----:B------:R3:W-:Y:S06]  /*4f80*/  MEMBAR.ALL.CTA ;  /* 0x0000000000007992 */ /* 0x0007ec0000008000 */
[----:B---3--:R-:W3:Y:S01]  /*4f90*/  FENCE.VIEW.ASYNC.S ;  /* 0x00000000000073c6 */ /* 0x008ee20000000000 */
[----:B------:R-:W1:Y:S08]  /*4fa0*/  @!P1 LDC R14, c[0x0][0xb20] ;  /* 0x0002c800ff0e9b82 */ /* 0x000e700000000800 */
[----:B------:R-:W1:Y:S01]  /*4fb0*/  @!P1 LDC R9, c[0x0][0xb0c] ;  /* 0x0002c300ff099b82 */ /* 0x000e620000000800 */
[----:B---3--:R3:W-:Y:S01]  /*4fc0*/  SYNCS.ARRIVE.TRANS64.RED.A1T0 RZ, [R0+URZ], RZ ;  /* 0x000000ff00ff79a7 */ /* 0x0087e200081004ff */
[----:B--2---:R-:W-:Y:S04]  /*4fd0*/  LOP3.LUT P4, RZ, R18, 0x1, RZ, 0xc0, !PT ;  /* 0x0000000112ff7812 */ /* 0x004fe8000788c0ff */
[----:B------:R-:W-:Y:S09]  /*4fe0*/  P2R R180, PR, RZ, 0x10 ;  /* 0x00000010ffb47803 */ /* 0x000ff20000000000 */
[----:B------:R-:W-:Y:S02]  /*4ff0*/  @P4 MOV R77, R16 ;  /* 0x00000010004d4202 */ /* 0x000fe40000000f00 */
[----:B------:R-:W-:Y:S01]  /*5000*/  @P4 LOP3.LUT R75, R17, 0xffff, RZ, 0xc0, !PT ;  /* 0x0000ffff114b4812 */ /* 0x000fe200078ec0ff */
[----:B---34-:R-:W-:Y:S06]  /*5010*/  @!P0 BRA `(.L_x_97) ;  /* 0x0000000000a48947 */ /* 0x018fec0003800000 */
[----:B------:R-:W-:Y:S01]  /*5020*/  IMAD.HI.U32 R21, R172, R71, RZ ;  /* 0x00000047ac157227 */ /* 0x000fe200078e00ff */
[----:B------:R-:W-:Y:S02]  /*5030*/  ISETP.NE.AND P0, PT, R70, 0x1, PT ;  /* 0x000000014600780c */ /* 0x000fe40003f05270 */
[----:B------:R-:W-:Y:S01]  /*5040*/  ISETP.NE.AND P2, PT, R72, 0x1, PT ;  /* 0x000000014800780c */ /* 0x000fe20003f45270 */
[----:B------:R-:W-:Y:S01]  /*5050*/  IMAD.HI.U32 R20, R167, R152, RZ ;  /* 0x00000098a7147227 */ /* 0x000fe200078e00ff */
[----:B------:R-:W-:Y:S02]  /*5060*/  SHF.R.U32.HI R21, RZ, R170, R21 ;  /* 0x000000aaff157219 */ /* 0x000fe40000011615 */
[----:B------:R-:W-:Y:S01]  /*5070*/  ISETP.NE.AND P3, PT, R74, 0x1, PT ;  /* 0x000000014a00780c */ /* 0x000fe20003f65270 */
[----:B------:R-:W-:Y:S01]  /*5080*/  IMAD.HI.U32 R24, R77, R152, RZ ;  /* 0x000000984d187227 */ /* 0x000fe200078e00ff */
[----:B------:R-:W-:Y:S02]  /*5090*/  SHF.R.U32.HI R20, RZ, R153, R20 ;  /* 0x00000099ff147219 */ /* 0x000fe40000011614 */
[----:B------:R-:W-:Y:S01]  /*50a0*/  SEL R3, R172, R21, !P0 ;  /* 0x00000015ac037207 */ /* 0x000fe20004000000 */
[----:B------:R-:W-:Y:S01]  /*50b0*/  IMAD.HI.U32 R21, R75, R71, RZ ;  /* 0x000000474b157227 */ /* 0x000fe200078e00ff */
[----:B------:R-:W-:Y:S02]  /*50c0*/  SEL R7, R167, R20, !P3 ;  /* 0x00000014a7077207 */ /* 0x000fe40005800000 */
[----:B------:R-:W-:Y:S01]  /*50d0*/  SHF.R.U32.HI R24, RZ, R153, R24 ;  /* 0x00000099ff187219 */ /* 0x000fe20000011618 */
[-C--:B------:R-:W-:Y:S04]  /*50e0*/  IMAD.HI.U32 R20, R3, R68.reuse, RZ ;  /* 0x0000004403147227 */ /* 0x080fe800078e00ff */
[----:B------:R-:W-:Y:S01]  /*50f0*/  IMAD.HI.U32 R22, R7, R68, RZ ;  /* 0x0000004407167227 */ /* 0x000fe200078e00ff */
[-C--:B------:R-:W-:Y:S02]  /*5100*/  @P2 SHF.R.U32.HI R3, RZ, R69.reuse, R20 ;  /* 0x00000045ff032219 */ /* 0x080fe40000011614 */
[----:B------:R-:W-:Y:S02]  /*5110*/  SHF.R.U32.HI R20, RZ, R170, R21 ;  /* 0x000000aaff147219 */ /* 0x000fe40000011615 */
[----:B------:R-:W-:Y:S01]  /*5120*/  @P2 SHF.R.U32.HI R7, RZ, R69, R22 ;  /* 0x00000045ff072219 */ /* 0x000fe20000011616 */
[C---:B------:R-:W-:Y:S01]  /*5130*/  IMAD R2, R72.reuse, R3, RZ ;  /* 0x0000000348027224 */ /* 0x040fe200078e02ff */
[----:B------:R-:W-:Y:S02]  /*5140*/  SEL R5, R75, R20, !P0 ;  /* 0x000000144b057207 */ /* 0x000fe40004000000 */
[----:B------:R-:W-:Y:S01]  /*5150*/  SEL R3, R77, R24, !P3 ;  /* 0x000000184d037207 */ /* 0x000fe20005800000 */
[----:B------:R-:W-:Y:S01]  /*5160*/  IMAD R4, R72, R7, RZ ;  /* 0x0000000748047224 */ /* 0x000fe200078e02ff */
[C---:B------:R-:W-:Y:S01]  /*5170*/  ISETP.GE.AND P0, PT, R5.reuse, R2, PT ;  /* 0x000000020500720c */ /* 0x040fe20003f06270 */
[----:B------:R-:W-:Y:S03]  /*5180*/  IMAD.HI.U32 R6, R5, R68, RZ ;  /* 0x0000004405067227 */ /* 0x000fe600078e00ff */
[----:B------:R-:W-:Y:S01]  /*5190*/  ISETP.GE.OR P0, PT, R3, R4, P0 ;  /* 0x000000040300720c */ /* 0x000fe20000706670 */
[----:B------:R-:W-:Y:S01]  /*51a0*/  IMAD.MOV R4, RZ, RZ, -R3 ;  /* 0x000000ffff047224 */ /* 0x000fe200078e0a03 */
[-C--:B------:R-:W-:Y:S03]  /*51b0*/  SHF.R.U32.HI R6, RZ, R69.reuse, R6 ;  /* 0x00000045ff067219 */ /* 0x080fe60000011606 */
[----:B------:R-:W-:Y:S01]  /*51c0*/  IMAD R77, R74, R4, R77 ;  /* 0x000000044a4d7224 */ /* 0x000fe200078e024d */
[----:B------:R-:W-:Y:S05]  /*51d0*/  SEL R15, R5, R6, !P2 ;  /* 0x00000006050f7207 */ /* 0x000fea0005000000 */
[----:B------:R-:W-:Y:S02]  /*51e0*/  IMAD.MOV R6, RZ, RZ, -R15 ;  /* 0x000000ffff067224 */ /* 0x000fe400078e0a0f */
[C---:B------:R-:W-:Y:S04]  /*51f0*/  @!P0 IMAD.HI.U32 R2, R3.reuse, R68, RZ ;  /* 0x0000004403028227 */ /* 0x040fe800078e00ff */
[----:B------:R-:W-:Y:S01]  /*5200*/  IMAD R6, R72, R6, R5 ;  /* 0x0000000648067224 */ /* 0x000fe200078e0205 */
[----:B------:R-:W-:Y:S04]  /*5210*/  @!P0 SHF.R.U32.HI R2, RZ, R69, R2 ;  /* 0x00000045ff028219 */ /* 0x000fe80000011602 */
[----:B------:R-:W-:Y:S02]  /*5220*/  @!P0 SEL R0, R3, R2, !P2 ;  /* 0x0000000203008207 */ /* 0x000fe40005000000 */
[----:B------:R-:W-:Y:S02]  /*5230*/  IADD3 R2, PT, PT, -R5, RZ, RZ ;  /* 0x000000ff05027210 */ /* 0x000fe40007ffe1ff */
[----:B------:R-:W-:Y:S01]  /*5240*/  @!P0 IADD3 R8, PT, PT, R15, -R0, RZ ;  /* 0x800000000f088210 */ /* 0x000fe20007ffe0ff */
[----:B------:R-:W-:Y:S02]  /*5250*/  @!P0 IMAD R0, R7, R6, R0 ;  /* 0x0000000607008224 */ /* 0x000fe400078e0200 */
[----:B------:R-:W-:Y:S02]  /*5260*/  IMAD R75, R70, R2, R75 ;  /* 0x00000002464b7224 */ /* 0x000fe400078e024b */
[----:B------:R-:W-:Y:S02]  /*5270*/  @!P0 IMAD R5, R8, R72, R3 ;  /* 0x0000004808058224 */ /* 0x000fe400078e0203 */
[----:B------:R-:W-:Y:S04]  /*5280*/  @!P0 IMAD.MOV.U32 R3, RZ, RZ, R0 ;  /* 0x000000ffff038224 */ /* 0x000fe800078e0000 */
[----:B------:R-:W-:Y:S02]  /*5290*/  IMAD R77, R3, R74, R77 ;  /* 0x0000004a034d7224 */ /* 0x000fe400078e024d */
[----:B------:R-:W-:Y:S07]  /*52a0*/  IMAD R75, R5, R70, R75 ;  /* 0x00000046054b7224 */ /* 0x000fee00078e024b */
.L_x_97:
[----:B------:R-:W-:Y:S01]  /*52b0*/  @!P1 IMAD.HI.U32 R0, R77, R12, RZ ;  /* 0x0000000c4d009227 */ /* 0x000fe200078e00ff */
[----:B-1----:R-:W-:Y:S01]  /*52c0*/  @!P1 ISETP.NE.AND P0, PT, R10, 0x1, PT ;  /* 0x000000010a00980c */ /* 0x002fe20003f05270 */
[----:B------:R-:W-:Y:S01]  /*52d0*/  ULOP3.LUT UP0, URZ, UR42, 0x1b0, URZ, 0xc0, !UPT ;  /* 0x000001b02aff7892 */ /* 0x000fe2000f80c0ff */
[----:B------:R-:W-:Y:S01]  /*52e0*/  @!P1 ISETP.NE.AND P2, PT, R9, 0x1, PT ;  /* 0x000000010900980c */ /* 0x000fe20003f45270 */
[----:B------:R-:W-:Y:S01]  /*52f0*/  @!P1 IMAD.HI.U32 R3, R75, R11, RZ ;  /* 0x0000000b4b039227 */ /* 0x000fe200078e00ff */
[----:B------:R-:W-:Y:S02]  /*5300*/  @!P1 SHF.R.U32.HI R0, RZ, R13, R0 ;  /* 0x0000000dff009219 */ /* 0x000fe40000011600 */
[----:B------:R-:W-:Y:S01]  /*5310*/  @P4 SHF.R.U32.HI R171, RZ, 0x10, R17 ;  /* 0x00000010ffab4819 */ /* 0x000fe20000011611 */
[----:B------:R-:W-:Y:S01]  /*5320*/  VIADD R182, R182, 0x1 ;  /* 0x00000001b6b67836 */ /* 0x000fe20000000000 */
[----:B------:R-:W-:Y:S02]  /*5330*/  @!P1 SHF.R.U32.HI R2, RZ, R14, R3 ;  /* 0x0000000eff029219 */ /* 0x000fe40000011603 */
[----:B------:R-:W-:Y:S02]  /*5340*/  @!P1 SEL R3, R77, R0, !P2 ;  /* 0x000000004d039207 */ /* 0x000fe40005000000 */
[----:B------:R-:W-:Y:S05]  /*5350*/  @!P1 SEL R2, R75, R2, !P0 ;  /* 0x000000024b029207 */ /* 0x000fea0004000000 */
[----:B------:R-:W-:Y:S02]  /*5360*/  @!P1 IMAD.IADD R0, R2, 0x1, -R3 ;  /* 0x0000000102009824 */ /* 0x000fe400078e0a03 */
[----:B------:R-:W-:Y:S02]  /*5370*/  @!P1 IMAD.IADD R2, R3, 0x1, -R2 ;  /* 0x0000000103029824 */ /* 0x000fe400078e0a02 */
[----:B------:R-:W-:Y:S02]  /*5380*/  @!P1 IMAD R77, R0, R9, R77 ;  /* 0x00000009004d9224 */ /* 0x000fe400078e024d */
[----:B------:R-:W-:Y:S01]  /*5390*/  @!P1 IMAD R75, R2, R10, R75 ;  /* 0x0000000a024b9224 */ /* 0x000fe200078e024b */
[----:B------:R-:W-:Y:S06]  /*53a0*/  BRA.U !UP0, `(.L_x_98) ;  /* 0x0000000108407547 */ /* 0x000fec000b800000 */
[----:B------:R-:W1:Y:S01]  /*53b0*/  LDCU.64 UR8, c[0x4][0x80] ;  /* 0x01001000ff0877ac */ /* 0x000e620008000a00 */
[----:B------:R-:W-:Y:S01]  /*53c0*/  MOV R3, 0x0 ;  /* 0x0000000000037802 */ /* 0x000fe20000000f00 */
[----:B------:R-:W-:Y:S02]  /*53d0*/  HFMA2 R12, -RZ, RZ, 0, 5.9604644775390625e-08 ;  /* 0x00000001ff0c7431 */ /* 0x000fe400000001ff */
[----:B------:R-:W-:Y:S02]  /*53e0*/  IMAD.MOV.U32 R8, RZ, RZ, 0x70 ;  /* 0x00000070ff087424 */ /* 0x000fe400078e00ff */
[----:B------:R-:W-:Y:S01]  /*53f0*/  IMAD.MOV.U32 R13, RZ, RZ, RZ ;  /* 0x000000ffff0d7224 */ /* 0x000fe200078e00ff */
[----:B------:R-:W2:Y:S01]  /*5400*/  LDCU.64 UR6, c[0x4][0x88] ;  /* 0x01001100ff0677ac */ /* 0x000ea20008000a00 */
[----:B------:R-:W3:Y:S01]  /*5410*/  LDC.64 R2, c[0x4][R3] ;  /* 0x0100000003027b82 */ /* 0x000ee20000000a00 */
[----:B------:R-:W4:Y:S01]  /*5420*/  LDCU.64 UR4, c[0x4][0x8] ;  /* 0x01000100ff0477ac */ /* 0x000f220008000a00 */
[----:B-1----:R-:W-:Y:S01]  /*5430*/  MOV R5, UR9 ;  /* 0x0000000900057c02 */ /* 0x002fe20008000f00 */
[----:B------:R-:W-:Y:S01]  /*5440*/  IMAD.U32 R4, RZ, RZ, UR8 ;  /* 0x00000008ff047e24 */ /* 0x000fe2000f8e00ff */
[----:B--2---:R-:W-:Y:S01]  /*5450*/  MOV R7, UR7 ;  /* 0x0000000700077c02 */ /* 0x004fe20008000f00 */
[----:B------:R-:W-:Y:S01]  /*5460*/  IMAD.U32 R6, RZ, RZ, UR6 ;  /* 0x00000006ff067e24 */ /* 0x000fe2000f8e00ff */
[----:B----4-:R-:W-:Y:S01]  /*5470*/  MOV R11, UR5 ;  /* 0x00000005000b7c02 */ /* 0x010fe20008000f00 */
[----:B------:R-:W-:Y:S02]  /*5480*/  IMAD.U32 R10, RZ, RZ, UR4 ;  /* 0x00000004ff0a7e24 */ /* 0x000fe4000f8e00ff */
[----:B------:R-:W-:Y:S07]  /*5490*/  LEPC R20, `(.L_x_98) ;  /* 0x000000001014794e */ /* 0x000fee0000000000 */
[----:B---3-5:R-:W-:Y:S05]  /*54a0*/  CALL.ABS.NOINC R2 ;  /* 0x0000000002007343 */ /* 0x028fea0003c00000 */
.L_x_98:
[----:B------:R-:W-:Y:S01]  /*54b0*/  LOP3.LUT P0, RZ, R179, 0x1b0, RZ, 0xc0, !PT ;  /* 0x000001b0b3ff7812 */ /* 0x000fe2000780c0ff */
[----:B------:R-:W-:Y:S11]  /*54c0*/  BSSY.RECONVERGENT B6, `(.L_x_99) ;  /* 0x0000013000067945 */ /* 0x000ff60003800200 */
[----:B------:R-:W-:Y:S01]  /*54d0*/  @!UPT UIADD3 URZ, UPT, UPT, URZ, URZ, URZ ;  /* 0x000000fffffff290 */ /* 0x000fe2000fffe0ff */
[----:B------:R-:W-:Y:S05]  /*54e0*/  @!P0 BRA `(.L_x_100) ;  /* 0x0000000000408947 */ /* 0x000fea0003800000 */
        /* <DEDUP_REMOVED lines=16> */
.L_x_100:
[----:B------:R-:W-:Y:S05]  /*55f0*/  BSYNC.RECONVERGENT B6 ;  /* 0x0000000000067941 */ /* 0x000fea0003800200 */
.L_x_99:
[----:B------:R-:W-:Y:S01]  /*5600*/  ISETP.NE.U32.AND P3, PT, R150, RZ, PT ;  /* 0x000000ff9600720c */ /* 0x000fe20003f65070 */
[----:B------:R-:W-:Y:S01]  /*5610*/  UISETP.NE.AND UP1, UPT, UR44, URZ, UPT ;  /* 0x000000ff2c00728c */ /* 0x000fe2000bf25270 */
[----:B------:R-:W-:Y:S02]  /*5620*/  ISETP.NE.U32.AND P4, PT, R146, RZ, PT ;  /* 0x000000ff9200720c */ /* 0x000fe40003f85070 */
[----:B------:R-:W-:Y:S02]  /*5630*/  ISETP.NE.AND.EX P3, PT, R151, RZ, PT, P3 ;  /* 0x000000ff9700720c */ /* 0x000fe40003f65330 */
[----:B------:R-:W-:Y:S02]  /*5640*/  PLOP3.LUT P1, PT, PT, PT, PT, 0x8, 0x80 ;  /* 0x000000000080781c */ /* 0x000fe40003f2e170 */
[----:B------:R-:W-:Y:S02]  /*5650*/  PLOP3.LUT P0, PT, PT, PT, UP1, 0x80, 0x8 ;  /* 0x000000000008781c */ /* 0x000fe40003f0f018 */
[----:B------:R-:W-:Y:S02]  /*5660*/  ISETP.NE.AND.EX P4, PT, R147, RZ, PT, P4 ;  /* 0x000000ff9300720c */ /* 0x000fe40003f85340 */
[----:B------:R-:W1:Y:S09]  /*5670*/  @UP1 LDCU.64 UR4, c[0x0][0x888] ;  /* 0x00011100ff0417ac */ /* 0x000e720008000a00 */
[----:B------:R-:W-:Y:S01]  /*5680*/  @P0 PLOP3.LUT P1, PT, P3, PT, PT, 0x80, 0x8 ;  /* 0x000000000008081c */ /* 0x000fe20001f2f070 */
[----:B-1----:R-:W-:Y:S04]  /*5690*/  @UP1 UISETP.NE.U32.AND UP0, UPT, UR4, URZ, UPT ;  /* 0x000000ff0400128c */ /* 0x002fe8000bf05070 */
[----:B------:R-:W-:Y:S04]  /*56a0*/  @UP1 UISETP.NE.AND.EX UP0, UPT, UR5, URZ, UPT, UP0 ;  /* 0x000000ff0500128c */ /* 0x000fe8000bf05300 */
[----:B------:R-:W-:Y:S01]  /*56b0*/  @UP1 USEL UR4, URZ, 0xffffffff, UP0 ;  /* 0xffffffffff041887 */ /* 0x000fe20008000000 */
[----:B------:R-:W-:Y:S11]  /*56c0*/  @!P3 BRA `(.L_x_101) ;  /* 0x00000000002cb947 */ /* 0x000ff60003800000 */
[----:B------:R-:W-:Y:S01]  /*56d0*/  ISETP.NE.U32.AND P2, PT, R148, RZ, PT ;  /* 0x000000ff9400720c */ /* 0x000fe20003f45070 */
[----:B------:R-:W-:Y:S03]  /*56e0*/  IMAD.MOV.U32 R165, RZ, RZ, 0x1 ;  /* 0x00000001ffa57424 */ /* 0x000fe600078e00ff */
[----:B------:R-:W-:Y:S11]  /*56f0*/  ISETP.NE.AND.EX P2, PT, R149, RZ, PT, P2 ;  /* 0x000000ff9500720c */ /* 0x000ff60003f45320 */
[----:B------:R-:W-:Y:S02]  /*5700*/  @!UPT UIADD3 URZ, UPT, UPT, URZ, URZ, URZ ;  /* 0x000000fffffff290 */ /* 0x000fe4000fffe0ff */
[----:B------:R-:W1:Y:S01]  /*5710*/  @P2 LDC.64 R2, c[0x0][0x888] ;  /* 0x00022200ff022b82 */ /* 0x000e620000000a00 */
[----:B------:R-:W-:Y:S04]  /*5720*/  @P2 IMAD R0, R150, UR36, RZ ;  /* 0x0000002496002c24 */ /* 0x000fe8000f8e02ff */
[----:B-1----:R-:W-:Y:S04]  /*5730*/  @P2 IMAD.WIDE R2, R0, 0x4, R2 ;  /* 0x0000000400022825 */ /* 0x002fe800078e0202 */
[----:B------:R-:W-:Y:S01]  /*5740*/  HFMA2 R0, -RZ, RZ, 0, 5.9604644775390625e-08 ;  /* 0x00000001ff007431 */ /* 0x000fe200000001ff */
[----:B-----5:R1:W5:Y:S04]  /*5750*/  @P2 LDG.E R81, desc[UR40][R2.64] ;  /* 0x0000002802512981 */ /* 0x020368000c1e1900 */
[----:B------:R-:W-:Y:S01]  /*5760*/  @!P2 PRMT R165, R0, 0x7610, R165 ;  /* 0x0000761000a5a816 */ /* 0x000fe200000000a5 */
[----:B-1----:R-:W2:Y:S06]  /*5770*/  @!P2 LDC R81, c[0x0][0x880] ;  /* 0x00022000ff51ab82 */ /* 0x002eac0000000800 */
.L_x_101:
[----:B------:R-:W-:Y:S05]  /*5780*/  @!P4 BRA `(.L_x_102) ;  /* 0x000000000020c947 */ /* 0x000fea0003800000 */
[----:B------:R-:W-:Y:S04]  /*5790*/  ISETP.NE.U32.AND P2, PT, R144, RZ, PT ;  /* 0x000000ff9000720c */ /* 0x000fe80003f45070 */
[----:B------:R-:W-:Y:S11]  /*57a0*/  ISETP.NE.AND.EX P2, PT, R145, RZ, PT, P2 ;  /* 0x000000ff9100720c */ /* 0x000ff60003f45320 */
[----:B------:R-:W-:Y:S02]  /*57b0*/  @!UPT UIADD3 URZ, UPT, UPT, URZ, URZ, URZ ;  /* 0x000000fffffff290 */ /* 0x000fe4000fffe0ff */
[----:B------:R-:W1:Y:S01]  /*57c0*/  @P2 LDC.64 R2, c[0x0][0x8a8] ;  /* 0x00022a00ff022b82 */ /* 0x000e620000000a00 */
[----:B------:R-:W-:Y:S04]  /*57d0*/  @P2 IMAD R0, R146, UR36, RZ ;  /* 0x0000002492002c24 */ /* 0x000fe8000f8e02ff */
[----:B-1----:R-:W-:Y:S05]  /*57e0*/  @P2 IMAD.WIDE R2, R0, 0x4, R2 ;  /* 0x0000000400022825 */ /* 0x002fea00078e0202 */
[----:B-----5:R1:W5:Y:S02]  /*57f0*/  @P2 LDG.E R78, desc[UR40][R2.64] ;  /* 0x00000028024e2981 */ /* 0x020364000c1e1900 */
[----:B-1----:R-:W3:Y:S02]  /*5800*/  @!P2 LDC R78, c[0x0][0x8a0] ;  /* 0x00022800ff4eab82 */ /* 0x002ee40000000800 */
.L_x_102:
[----:B--2--5:R-:W-:Y:S01]  /*5810*/  @P0 FSETP.NEU.AND P4, PT, R81, RZ, PT ;  /* 0x000000ff5100020b */ /* 0x024fe20003f8d000 */
[----:B------:R-:W-:Y:S01]  /*5820*/  IMAD.U32 R0, RZ, RZ, UR4 ;  /* 0x00000004ff007e24 */ /* 0x000fe2000f8e00ff */
[----:B------:R-:W-:Y:S01]  /*5830*/  @P0 LOP3.LUT P2, RZ, R165, 0xff, RZ, 0xc0, !PT ;  /* 0x000000ffa5ff0812 */ /* 0x000fe2000784c0ff */
[----:B------:R-:W-:Y:S01]  /*5840*/  BSSY B1, `(.L_x_103) ;  /* 0x000003d000017945 */ /* 0x000fe20003800000 */
[----:B------:R-:W-:Y:S01]  /*5850*/  @P0 SEL R3, RZ, 0xffffffff, P4 ;  /* 0xffffffffff030807 */ /* 0x000fe20002000000 */
[C---:B------:R-:W-:Y:S01]  /*5860*/  IMAD R64, R76.reuse, 0x40, R79 ;  /* 0x000000404c407824 */ /* 0x040fe200078e024f */
[----:B------:R-:W-:Y:S02]  /*5870*/  LEA R181, R76, UR43, 0x3 ;  /* 0x0000002b4cb57c11 */ /* 0x000fe4000f8e18ff */
[----:B------:R-:W-:Y:S02]  /*5880*/  CS2R R86, SRZ ;  /* 0x0000000000567805 */ /* 0x000fe4000001ff00 */
[----:B------:R-:W-:Y:S02]  /*5890*/  @P1 SEL R3, R0, R3, !P2 ;  /* 0x0000000300031207 */ /* 0x000fe40005000000 */
[----:B------:R-:W-:Y:S02]  /*58a0*/  CS2R R84, SRZ ;  /* 0x0000000000547805 */ /* 0x000fe4000001ff00 */
[----:B------:R-:W-:Y:S02]  /*58b0*/  SHF.L.U32 R2, R175, 0x1f, RZ ;  /* 0x0000001faf027819 */ /* 0x000fe400000006ff */
[----:B------:R-:W-:Y:S02]  /*58c0*/  CS2R R90, SRZ ;  /* 0x00000000005a7805 */ /* 0x000fe4000001ff00 */
[----:B------:R-:W-:Y:S02]  /*58d0*/  @P0 LOP3.LUT R3, R3, 0x1, RZ, 0xc0, !PT ;  /* 0x0000000103030812 */ /* 0x000fe400078ec0ff */
[----:B------:R-:W-:Y:S02]  /*58e0*/  CS2R R88, SRZ ;  /* 0x0000000000587805 */ /* 0x000fe4000001ff00 */
[----:B------:R-:W-:Y:S02]  /*58f0*/  PLOP3.LUT P5, PT, PT, PT, PT, 0x8, 0x80 ;  /* 0x000000000080781c */ /* 0x000fe40003fae170 */
[----:B------:R-:W-:Y:S02]  /*5900*/  CS2R R98, SRZ ;  /* 0x0000000000627805 */ /* 0x000fe4000001ff00 */
[----:B------:R-:W-:Y:S02]  /*5910*/  ISETP.NE.U32.OR P1, PT, R3, 0x1, !P0 ;  /* 0x000000010300780c */ /* 0x000fe40004725470 */
[----:B------:R-:W-:Y:S02]  /*5920*/  CS2R R96, SRZ ;  /* 0x0000000000607805 */ /* 0x000fe4000001ff00 */
[----:B------:R-:W-:Y:S02]  /*5930*/  CS2R R94, SRZ ;  /* 0x00000000005e7805 */ /* 0x000fe4000001ff00 */
[----:B------:R-:W-:Y:S07]  /*5940*/  CS2R R92, SRZ ;  /* 0x00000000005c7805 */ /* 0x000fee000001ff00 */
[----:B------:R-:W-:Y:S04]  /*5950*/  @P1 SHF.L.U32 R4, R173, 0x1f, RZ ;  /* 0x0000001fad041819 */ /* 0x000fe800000006ff */
[----:B------:R-:W1:Y:S01]  /*5960*/  @P1 SYNCS.PHASECHK.TRANS64.TRYWAIT P0, [UR43+0x50], R4 ;  /* 0x00005004ff0015a7 */ /* 0x000e62000800112b */
[----:B------:R2:W4:Y:S01]  /*5970*/  SYNCS.PHASECHK.TRANS64.TRYWAIT P4, [R181+URZ+0x90], R2 ;  /* 0x00009002b50075a7 */ /* 0x00052200080811ff */
[----:B-1----:R-:W-:Y:S01]  /*5980*/  @P1 PLOP3.LUT P5, PT, P0, PT, PT, 0x8, 0x80 ;  /* 0x000000000080181c */ /* 0x002fe200007ae170 */
[----:B------:R-:W-:Y:S01]  /*5990*/  @!UPT UIADD3 URZ, UPT, UPT, URZ, URZ, URZ ;  /* 0x000000fffffff290 */ /* 0x000fe2000fffe0ff */
[----:B--2-4-:R-:W-:Y:S11]  /*59a0*/  @!P1 BRA `(.L_x_104) ;  /* 0x0000000000989947 */ /* 0x014ff60003800000 */
[----:B------:R-:W-:Y:S01]  /*59b0*/  ISETP.NE.U32.AND P0, PT, RZ, UR38, PT ;  /* 0x00000026ff007c0c */ /* 0x000fe2000bf05070 */
[----:B------:R-:W-:Y:S01]  /*59c0*/  BSSY B0, `(.L_x_105) ;  /* 0x0000016000007945 */ /* 0x000fe20003800000 */
[----:B------:R-:W-:Y:S02]  /*59d0*/  FSETP.NEU.AND P2, PT, R81, RZ, PT ;  /* 0x000000ff5100720b */ /* 0x000fe40003f4d000 */
[----:B------:R-:W-:Y:S02]  /*59e0*/  CS2R R94, SRZ ;  /* 0x00000000005e7805 */ /* 0x000fe4000001ff00 */
[----:B------:R-:W-:Y:S02]  /*59f0*/  ISETP.NE.AND.EX P0, PT, RZ, UR39, PT, P0 ;  /* 0x00000027ff007c0c */ /* 0x000fe4000bf05300 */
[----:B------:R-:W-:Y:S02]  /*5a00*/  CS2R R92, SRZ ;  /* 0x00000000005c7805 */ /* 0x000fe4000001ff00 */
[----:B------:R-:W-:Y:S02]  /*5a10*/  LOP3.LUT P1, RZ, R165, 0xff, RZ, 0xc0, !PT ;  /* 0x000000ffa5ff7812 */ /* 0x000fe4000782c0ff */
[----:B------:R-:W-:Y:S02]  /*5a20*/  CS2R R98, SRZ ;  /* 0x0000000000627805 */ /* 0x000fe4000001ff00 */
[----:B------:R-:W-:Y:S02]  /*5a30*/  SEL R0, RZ, 0xffffffff, P2 ;  /* 0xffffffffff007807 */ /* 0x000fe40001000000 */
[----:B------:R-:W-:Y:S02]  /*5a40*/  CS2R R96, SRZ ;  /* 0x0000000000607805 */ /* 0x000fe4000001ff00 */
[----:B------:R-:W-:Y:S02]  /*5a50*/  SEL R3, RZ, 0xffffffff, P0 ;  /* 0xffffffffff037807 */ /* 0x000fe40000000000 */
[----:B------:R-:W-:Y:S02]  /*5a60*/  CS2R R90, SRZ ;  /* 0x00000000005a7805 */ /* 0x000fe4000001ff00 */
[----:B------:R-:W-:Y:S02]  /*5a70*/  CS2R R88, SRZ ;  /* 0x0000000000587805 */ /* 0x000fe4000001ff00 */
[----:B------:R-:W-:Y:S02]  /*5a80*/  CS2R R86, SRZ ;  /* 0x0000000000567805 */ /* 0x000fe4000001ff00 */
[----:B------:R-:W-:Y:S02]  /*5a90*/  @P3 SEL R0, R3, R0, !P1 ;  /* 0x0000000003003207 */ /* 0x000fe40004800000 */
[----:B------:R-:W-:Y:S02]  /*5aa0*/  CS2R R84, SRZ ;  /* 0x0000000000547805 */ /* 0x000fe4000001ff00 */
[----:B------:R-:W-:Y:S04]  /*5ab0*/  LOP3.LUT R0, R0, 0x1, RZ, 0xc0, !PT ;  /* 0x0000000100007812 */ /* 0x000fe800078ec0ff */
[----:B------:R-:W-:Y:S01]  /*5ac0*/  ISETP.NE.U32.AND P0, PT, R0, 0x1, PT ;  /* 0x000000010000780c */ /* 0x000fe20003f05070 */
[----:B------:R-:W-:Y:S01]  /*5ad0*/  @!UPT UIADD3 URZ, UPT, UPT, URZ, URZ, URZ ;  /* 0x000000fffffff290 */ /* 0x000fe2000fffe0ff */
[----:B------:R-:W-:Y:S11]  /*5ae0*/  @!P5 BRA `(.L_x_106) ;  /* 0x00000000000cd947 */ /* 0x000ff60003800000 */
[----:B------:R-:W-:Y:S04]  /*5af0*/  SHF.L.U32 R3, R173, 0x1f, RZ ;  /* 0x0000001fad037819 */ /* 0x000fe800000006ff */
[----:B------:R-:W1:Y:S02]  /*5b00*/  SYNCS.PHASECHK.TRANS64.TRYWAIT P1, [UR43+0x50], R3 ;  /* 0x00005003ff0075a7 */ /* 0x000e64000802112b */
[----:B-1----:R-:W-:Y:S05]  /*5b10*/  @!P1 BRA `(.L_x_107) ;  /* 0x0000001c00c49947 */ /* 0x002fea0003800000 */
.L_x_106:
[----:B------:R-:W-:Y:S05]  /*5b20*/  BSYNC B0 ;  /* 0x0000000000007941 */ /* 0x000fea0003800000 */
.L_x_105:
[----:B------:R2:W4:Y:S01]  /*5b30*/  @P0 LDS.128 R92, [R168+UR43+0x200] ;  /* 0x0002002ba85c0984 */ /* 0x0005220008000c00 */
[----:B------:R-:W-:Y:S01]  /*5b40*/  UIADD3 UR4, UPT, UPT, UR43, 0x58, URZ ;  /* 0x000000582b047890 */ /* 0x000fe2000fffe0ff */
[----:B------:R-:W-:Y:S02]  /*5b50*/  LOP3.LUT R173, R173, 0x1, RZ, 0x3c, !PT ;  /* 0x00000001adad7812 */ /* 0x000fe400078e3cff */
[----:B------:R2:W1:Y:S01]  /*5b60*/  @P0 LDS.128 R96, [R178+0x10] ;  /* 0x00001000b2600984 */ /* 0x0004620000000c00 */
[----:B------:R-:W-:Y:S03]  /*5b70*/  UPRMT UR4, UR37, 0x654, UR4 ;  /* 0x0000065425047896 */ /* 0x000fe60008000004 */
[----:B------:R2:W1:Y:S04]  /*5b80*/  @P0 LDS.128 R88, [R177+0x20] ;  /* 0x00002000b1580984 */ /* 0x0004680000000c00 */
[----:B------:R2:W1:Y:S01]  /*5b90*/  @P0 LDS.128 R84, [R176+0x30] ;  /* 0x00003000b0540984 */ /* 0x0004620000000c00 */
[----:B------:R-:W-:Y:S01]  /*5ba0*/  @!PT LDS RZ, [RZ] ;  /* 0x00000000fffff984 */ /* 0x000fe20000000800 */
[----:B------:R-:W-:Y:S01]  /*5bb0*/  @!PT LDS RZ, [RZ] ;  /* 0x00000000fffff984 */ /* 0x000fe20000000800 */
[----:B------:R-:W-:Y:S01]  /*5bc0*/  @!PT LDS RZ, [RZ] ;  /* 0x00000000fffff984 */ /* 0x000fe20000000800 */
[----:B------:R-:W-:Y:S01]  /*5bd0*/  @!PT LDS RZ, [RZ] ;  /* 0x00000000fffff984 */ /* 0x000fe20000000800 */
[----:B------:R5:W-:Y:S06]  /*5be0*/  MEMBAR.ALL.CTA ;  /* 0x0000000000007992 */ /* 0x000bec0000008000 */
[----:B-----5:R-:W5:Y:S02]  /*5bf0*/  FENCE.VIEW.ASYNC.S ;  /* 0x00000000000073c6 */ /* 0x020f640000000000 */
[----:B-----5:R-:W-:Y:S01]  /*5c00*/  SYNCS.ARRIVE.TRANS64.RED.A1T0 RZ, [UR4], RZ ;  /* 0x000000ffffff79a7 */ /* 0x020fe20008100404 */
.L_x_104:
[----:B------:R-:W-:Y:S05]  /*5c10*/  BSYNC B1 ;  /* 0x0000000000017941 */ /* 0x000fea0003800000 */
.L_x_103:
[----:B-1----:R-:W-:Y:S04]  /*5c20*/  SHF.R.U32.HI R0, RZ, 0x15, R64 ;  /* 0x00000015ff007819 */ /* 0x002fe80000011640 */
[----:B------:R-:W-:Y:S01]  /*5c30*/  LOP3.LUT P0, RZ, R0, 0x3, R169, 0x48, !PT ;  /* 0x0000000300ff7812 */ /* 0x000fe200078048a9 */
[----:B------:R-:W-:Y:S01]  /*5c40*/  @!UPT UIADD3 URZ, UPT, UPT, URZ, URZ, URZ ;  /* 0x000000fffffff290 */ /* 0x000fe2000fffe0ff */
[----:B------:R-:W-:Y:S11]  /*5c50*/  @P4 BRA `(.L_x_108) ;  /* 0x0000000000084947 */ /* 0x000ff60003800000 */
[----:B------:R-:W1:Y:S02]  /*5c60*/  SYNCS.PHASECHK.TRANS64.TRYWAIT P1, [R181+URZ+0x90], R2 ;  /* 0x00009002b50075a7 */ /* 0x000e6400080211ff */
[----:B-1----:R-:W-:Y:S05]  /*5c70*/  @!P1 BRA `(.L_x_109) ;  /* 0x0000001c00849947 */ /* 0x002fea0003800000 */
.L_x_108:
[----:B------:R-:W-:Y:S05]  /*5c80*/  @!P0 BRA `(.L_x_110) ;  /* 0x0000000000408947 */ /* 0x000fea0003800000 */
[----:B------:R-:W1:Y:S01]  /*5c90*/  LDCU.64 UR8, c[0x4][0x70] ;  /* 0x01000e00ff0877ac */ /* 0x000e620008000a00 */
[----:B------:R-:W-:Y:S01]  /*5ca0*/  MOV R3, 0x0 ;  /* 0x0000000000037802 */ /* 0x000fe20000000f00 */
[----:B------:R-:W-:Y:S02]  /*5cb0*/  HFMA2 R12, -RZ, RZ, 0, 5.9604644775390625e-08 ;  /* 0x00000001ff0c7431 */ /* 0x000fe400000001ff */
[----:B------:R-:W-:Y:S02]  /*5cc0*/  IMAD.MOV.U32 R8, RZ, RZ, 0x192 ;  /* 0x00000192ff087424 */ /* 0x000fe400078e00ff */
[----:B------:R-:W-:Y:S01]  /*5cd0*/  IMAD.MOV.U32 R13, RZ, RZ, RZ ;  /* 0x000000ffff0d7224 */ /* 0x000fe200078e00ff */
[----:B------:R-:W5:Y:S01]  /*5ce0*/  LDCU.64 UR6, c[0x4][0x78] ;  /* 0x01000f00ff0677ac */ /* 0x000f620008000a00 */
[----:B------:R-:W2:Y:S01]  /*5cf0*/  LDC.64 R2, c[0x4][R3] ;  /* 0x0100000003027b82 */ /* 0x000ea20000000a00 */
[----:B------:R-:W3:Y:S01]  /*5d00*/  LDCU.64 UR4, c[0x4][0x10] ;  /* 0x01000200ff0477ac */ /* 0x000ee20008000a00 */
[----:B-1----:R-:W-:Y:S01]  /*5d10*/  MOV R5, UR9 ;  /* 0x0000000900057c02 */ /* 0x002fe20008000f00 */
[----:B------:R-:W-:Y:S01]  /*5d20*/  IMAD.U32 R4, RZ, RZ, UR8 ;  /* 0x00000008ff047e24 */ /* 0x000fe2000f8e00ff */
[----:B-----5:R-:W-:Y:S01]  /*5d30*/  MOV R7, UR7 ;  /* 0x0000000700077c02 */ /* 0x020fe20008000f00 */
[----:B------:R-:W-:Y:S01]  /*5d40*/  IMAD.U32 R6, RZ, RZ, UR6 ;  /* 0x00000006ff067e24 */ /* 0x000fe2000f8e00ff */
[----:B---3--:R-:W-:Y:S01]  /*5d50*/  MOV R11, UR5 ;  /* 0x00000005000b7c02 */ /* 0x008fe20008000f00 */
[----:B------:R-:W-:Y:S02]  /*5d60*/  IMAD.U32 R10, RZ, RZ, UR4 ;  /* 0x00000004ff0a7e24 */ /* 0x000fe4000f8e00ff */
[----:B------:R-:W-:Y:S07]  /*5d70*/  LEPC R20, `(.L_x_110) ;  /* 0x000000001014794e */ /* 0x000fee0000000000 */
[----:B--2-4-:R-:W-:Y:S05]  /*5d80*/  CALL.ABS.NOINC R2 ;  /* 0x0000000002007343 */ /* 0x014fea0003c00000 */
.L_x_110:
[----:B------:R-:W-:Y:S01]  /*5d90*/  LOP3.LUT P0, RZ, R166, 0x60, RZ, 0xc0, !PT ;  /* 0x00000060a6ff7812 */ /* 0x000fe2000780c0ff */
[----:B------:R-:W-:Y:S05]  /*5da0*/  WARPSYNC.ALL ;  /* 0x0000000000007948 */ /* 0x000fea0003800000 */
[----:B------:R-:W-:Y:S01]  /*5db0*/  R2UR UR4, R64 ;  /* 0x00000000400472ca */ /* 0x000fe200000e0000 */
[----:B------:R-:W-:Y:S01]  /*5dc0*/  BSSY.RECONVERGENT B0, `(.L_x_111) ;  /* 0x0000120000007945 */ /* 0x000fe20003800200 */
[-C--:B----4-:R-:W-:Y:S02]  /*5dd0*/  F2FP.F16.E5M2.UNPACK_B R82, R92.reuse ;  /* 0x0000005cff52723e */ /* 0x090fe400020004ff */
[----:B------:R-:W-:Y:S02]  /*5de0*/  F2FP.F16.E5M2.UNPACK_B R109, R92.H1 ;  /* 0x0000005cff6d723e */ /* 0x000fe400030004ff */
[-C--:B------:R-:W-:Y:S01]  /*5df0*/  F2FP.F16.E5M2.UNPACK_B R107, R93.reuse ;  /* 0x0000005dff6b723e */ /* 0x080fe200020004ff */
[--C-:B------:R-:W-:Y:S01]  /*5e00*/  HADD2.F32 R80, -RZ, R82.reuse.H0_H0 ;  /* 0x20000052ff507230 */ /* 0x100fe20000004100 */
[----:B------:R-:W-:Y:S01]  /*5e10*/  F2FP.F16.E5M2.UNPACK_B R105, R93.H1 ;  /* 0x0000005dff69723e */ /* 0x000fe200030004ff */
[----:B------:R-:W-:Y:S01]  /*5e20*/  HADD2.F32 R82, -RZ, R82.H1_H1 ;  /* 0x30000052ff527230 */ /* 0x000fe20000004100 */
[-C--:B------:R-:W-:Y:S01]  /*5e30*/  F2FP.F16.E5M2.UNPACK_B R130, R84.reuse ;  /* 0x00000054ff82723e */ /* 0x080fe200020004ff */
[--C-:B------:R-:W-:Y:S01]  /*5e40*/  HADD2.F32 R83, -RZ, R109.reuse.H0_H0 ;  /* 0x2000006dff537230 */ /* 0x100fe20000004100 */
[----:B------:R-:W-:Y:S01]  /*5e50*/  F2FP.F16.E5M2.UNPACK_B R132, R84.H1 ;  /* 0x00000054ff84723e */ /* 0x000fe200030004ff */
[----:B------:R-:W1:Y:S01]  /*5e60*/  LDTM.x64 R4, tmem[UR4] ;  /* 0x00000004000479ee */ /* 0x000e620008340000 */
[----:B------:R-:W-:Y:S01]  /*5e70*/  NOP ;  /* 0x0000000000007918 */ /* 0x000fe20000000000 */
[----:B------:R-:W-:Y:S01]  /*5e80*/  IADD3 R181, PT, PT, R181, 0xb0, RZ ;  /* 0x000000b0b5b57810 */ /* 0x000fe20007ffe0ff */
[--C-:B------:R-:W-:Y:S01]  /*5e90*/  HADD2.F32 R129, -RZ, R130.reuse.H0_H0 ;  /* 0x20000082ff817230 */ /* 0x100fe20000004100 */
[----:B------:R-:W-:Y:S01]  /*5ea0*/  F2FP.F16.E5M2.UNPACK_B R93, R94 ;  /* 0x0000005eff5d723e */ /* 0x000fe200020004ff */
[----:B------:R-:W-:Y:S01]  /*5eb0*/  HADD2.F32 R130, -RZ, R130.H1_H1 ;  /* 0x30000082ff827230 */ /* 0x000fe20000004100 */
[----:B------:R-:W-:Y:S01]  /*5ec0*/  LOP3.LUT R181, R181, 0xfefffff8, RZ, 0xc0, !PT ;  /* 0xfefffff8b5b57812 */ /* 0x000fe200078ec0ff */
[----:B------:R-:W-:Y:S01]  /*5ed0*/  HADD2.F32 R84, -RZ, R109.H1_H1 ;  /* 0x3000006dff547230 */ /* 0x000fe20000004100 */
[-C--:B------:R-:W-:Y:S01]  /*5ee0*/  F2FP.F16.E5M2.UNPACK_B R134, R85.reuse ;  /* 0x00000055ff86723e */ /* 0x080fe200020004ff */
[----:B------:R-:W-:Y:S01]  /*5ef0*/  HADD2.F32 R131, -RZ, R132.H0_H0 ;  /* 0x20000084ff837230 */ /* 0x000fe20000004100 */
[----:B-1----:R1:W-:Y:S01]  /*5f00*/  SYNCS.ARRIVE.TRANS64.RED.A1T0 RZ, [R181+URZ], RZ ;  /* 0x000000ffb5ff79a7 */ /* 0x0023e200081004ff */
[----:B------:R-:W-:Y:S01]  /*5f10*/  F2FP.F16.E5M2.UNPACK_B R136, R85.H1 ;  /* 0x00000055ff88723e */ /* 0x000fe200030004ff */
[--C-:B------:R-:W-:Y:S01]  /*5f20*/  HADD2.F32 R85, -RZ, R107.reuse.H0_H0 ;  /* 0x2000006bff557230 */ /* 0x100fe20000004100 */
[-C--:B------:R-:W-:Y:S01]  /*5f30*/  F2FP.F16.E5M2.UNPACK_B R138, R86.reuse ;  /* 0x00000056ff8a723e */ /* 0x080fe200020004ff */
[--C-:B------:R-:W-:Y:S01]  /*5f40*/  HADD2.F32 R133, -RZ, R134.reuse.H0_H0 ;  /* 0x20000086ff857230 */ /* 0x100fe20000004100 */
[----:B------:R-:W-:Y:S01]  /*5f50*/  F2FP.F16.E5M2.UNPACK_B R140, R86.H1 ;  /* 0x00000056ff8c723e */ /* 0x000fe200030004ff */
[----:B------:R-:W-:Y:S01]  /*5f60*/  HADD2.F32 R86, -RZ, R107.H1_H1 ;  /* 0x3000006bff567230 */ /* 0x000fe20000004100 */
[----:B------:R-:W-:Y:S01]  /*5f70*/  F2FP.F16.E5M2.UNPACK_B R142, R87 ;  /* 0x00000057ff8e723e */ /* 0x000fe200020004ff */
[----:B------:R-:W-:Y:S01]  /*5f80*/  HADD2.F32 R134, -RZ, R134.H1_H1 ;  /* 0x30000086ff867230 */ /* 0x000fe20000004100 */
[----:B------:R-:W-:Y:S01]  /*5f90*/  F2FP.F16.E5M2.UNPACK_B R114, R88 ;  /* 0x00000058ff72723e */ /* 0x000fe200020004ff */
[--C-:B------:R-:W-:Y:S01]  /*5fa0*/  HADD2.F32 R137, -RZ, R138.reuse.H0_H0 ;  /* 0x2000008aff897230 */ /* 0x100fe20000004100 */
[-C--:B------:R-:W-:Y:S01]  /*5fb0*/  F2FP.F16.E5M2.UNPACK_B R118, R89.reuse ;  /* 0x00000059ff76723e */ /* 0x080fe200020004ff */
[----:B------:R-:W-:Y:S01]  /*5fc0*/  HADD2.F32 R138, -RZ, R138.H1_H1 ;  /* 0x3000008aff8a7230 */ /* 0x000fe20000004100 */
[----:B------:R-:W-:Y:S01]  /*5fd0*/  F2FP.F16.E5M2.UNPACK_B R120, R89.H1 ;  /* 0x00000059ff78723e */ /* 0x000fe200030004ff */
[C---:B---3--:R-:W-:Y:S01]  /*5fe0*/  FMUL R4, R78.reuse, R4 ;  /* 0x000000044e047220 */ /* 0x048fe20000400000 */
[C---:B------:R-:W-:Y:S01]  /*5ff0*/  FMUL R5, R78.reuse, R5 ;  /* 0x000000054e057220 */ /* 0x040fe20000400000 */
[C---:B------:R-:W-:Y:S01]  /*6000*/  FMUL R8, R78.reuse, R8 ;  /* 0x000000084e087220 */ /* 0x040fe20000400000 */
[C---:B------:R-:W-:Y:S01]  /*6010*/  FMUL R9, R78.reuse, R9 ;  /* 0x000000094e097220 */ /* 0x040fe20000400000 */
[C---:B------:R-:W-:Y:S01]  /*6020*/  FFMA R4, R81.reuse, R80, R4 ;  /* 0x0000005051047223 */ /* 0x040fe20000000004 */
[C---:B------:R-:W-:Y:S01]  /*6030*/  FFMA R5, R81.reuse, R82, R5 ;  /* 0x0000005251057223 */ /* 0x040fe20000000005 */
[----:B------:R-:W-:Y:S02]  /*6040*/  HADD2.F32 R89, -RZ, R93.H0_H0 ;  /* 0x2000005dff597230 */ /* 0x000fe40000004100 */
[C---:B------:R-:W-:Y:S01]  /*6050*/  FMUL R12, R78.reuse, R12 ;  /* 0x0000000c4e0c7220 */ /* 0x040fe20000400000 */
        /* <DEDUP_REMOVED lines=11> */
[--C-:B------:R-:W-:Y:S02]  /*6110*/  HADD2.F32 R113, -RZ, R114.reuse.H0_H0 ;  /* 0x20000072ff717230 */ /* 0x100fe40000004100 */
[C---:B------:R-:W-:Y:S01]  /*6120*/  FMUL R32, R78.reuse, R36 ;  /* 0x000000244e207220 */ /* 0x040fe20000400000 */
[----:B------:R-:W-:Y:S02]  /*6130*/  HADD2.F32 R114, -RZ, R114.H1_H1 ;  /* 0x30000072ff727230 */ /* 0x000fe40000004100 */
[C---:B------:R-:W-:Y:S01]  /*6140*/  FMUL R33, R78.reuse, R37 ;  /* 0x000000254e217220 */ /* 0x040fe20000400000 */
[--C-:B------:R-:W-:Y:S02]  /*6150*/  HADD2.F32 R117, -RZ, R118.reuse.H0_H0 ;  /* 0x20000076ff757230 */ /* 0x100fe40000004100 */
[C---:B------:R-:W-:Y:S01]  /*6160*/  FMUL R36, R78.reuse, R40 ;  /* 0x000000284e247220 */ /* 0x040fe20000400000 */
[----:B------:R-:W-:Y:S02]  /*6170*/  HADD2.F32 R118, -RZ, R118.H1_H1 ;  /* 0x30000076ff767230 */ /* 0x000fe40000004100 */
        /* <DEDUP_REMOVED lines=8> */
[----:B------:R-:W-:Y:S01]  /*6200*/  F2FP.F16.E5M2.UNPACK_B R92, R94.H1 ;  /* 0x0000005eff5c723e */ /* 0x000fe200030004ff */
[C---:B------:R-:W-:Y:S01]  /*6210*/  FMUL R53, R78.reuse, R57 ;  /* 0x000000394e357220 */ /* 0x040fe20000400000 */
[C---:B------:R-:W-:Y:S01]  /*6220*/  FMUL R56, R78.reuse, R60 ;  /* 0x0000003c4e387220 */ /* 0x040fe20000400000 */
[----:B------:R-:W-:Y:S01]  /*6230*/  F2FP.F16.E5M2.UNPACK_B R141, R87.H1 ;  /* 0x00000057ff8d723e */ /* 0x000fe200030004ff */
[C---:B------:R-:W-:Y:S01]  /*6240*/  FMUL R57, R78.reuse, R61 ;  /* 0x0000003d4e397220 */ /* 0x040fe20000400000 */
[----:B------:R-:W-:Y:S02]  /*6250*/  HADD2.F32 R80, -RZ, R142.H1_H1 ;  /* 0x3000008eff507230 */ /* 0x000fe40000004100 */
[C---:B------:R-:W-:Y:S01]  /*6260*/  FMUL R60, R78.reuse, R64 ;  /* 0x000000404e3c7220 */ /* 0x040fe20000400000 */
[----:B------:R-:W-:Y:S01]  /*6270*/  F2FP.F16.E5M2.UNPACK_B R116, R88.H1 ;  /* 0x00000058ff74723e */ /* 0x000fe200030004ff */
[C---:B------:R-:W-:Y:S01]  /*6280*/  FMUL R61, R78.reuse, R65 ;  /* 0x000000414e3d7220 */ /* 0x040fe20000400000 */
[C---:B------:R-:W-:Y:S01]  /*6290*/  FMUL R6, R78.reuse, R6 ;  /* 0x000000064e067220 */ /* 0x040fe20000400000 */
[----:B------:R-:W-:Y:S01]  /*62a0*/  F2FP.F16.E5M2.UNPACK_B R94, R95 ;  /* 0x0000005fff5e723e */ /* 0x000fe200020004ff */
[C---:B------:R-:W-:Y:S01]  /*62b0*/  FMUL R7, R78.reuse, R7 ;  /* 0x000000074e077220 */ /* 0x040fe20000400000 */
[----:B------:R-:W-:Y:S02]  /*62c0*/  HADD2.F32 R87, -RZ, R105.H0_H0 ;  /* 0x20000069ff577230 */ /* 0x000fe40000004100 */
[C---:B------:R-:W-:Y:S01]  /*62d0*/  FFMA R6, R81.reuse, R83, R6 ;  /* 0x0000005351067223 */ /* 0x040fe20000000006 */
[----:B------:R-:W-:Y:S01]  /*62e0*/  F2FP.F16.E5M2.UNPACK_B R122, R90 ;  /* 0x0000005aff7a723e */ /* 0x000fe200020004ff */
[C---:B------:R-:W-:Y:S01]  /*62f0*/  FFMA R7, R81.reuse, R84, R7 ;  /* 0x0000005451077223 */ /* 0x040fe20000000007 */
[C---:B------:R-:W-:Y:S01]  /*6300*/  FFMA R8, R81.reuse, R85, R8 ;  /* 0x0000005551087223 */ /* 0x040fe20000000008 */
[----:B------:R-:W-:Y:S01]  /*6310*/  F2FP.F16.E5M2.UNPACK_B R124, R90.H1 ;  /* 0x0000005aff7c723e */ /* 0x000fe200030004ff */
[----:B------:R-:W-:Y:S01]  /*6320*/  FFMA R9, R81, R86, R9 ;  /* 0x0000005651097223 */ /* 0x000fe20000000009 */
[----:B------:R-:W-:Y:S01]  /*6330*/  HADD2.F32 R90, -RZ, R93.H1_H1 ;  /* 0x3000005dff5a7230 */ /* 0x000fe20000004100 */
[----:B------:R-:W-:Y:S01]  /*6340*/  F2FP.SATFINITE.E5M2.F32.PACK_AB_MERGE_C R156, R7, R6, RZ ;  /* 0x00000006079c723e */ /* 0x000fe200048060ff */
[----:B------:R-:W-:Y:S02]  /*6350*/  HADD2.F32 R93, -RZ, R94.H0_H0 ;  /* 0x2000005eff5d7230 */ /* 0x000fe40000004100 */
[C---:B------:R-:W-:Y:S01]  /*6360*/  FMUL R10, R78.reuse, R10 ;  /* 0x0000000a4e0a7220 */ /* 0x040fe20000400000 */
[----:B------:R-:W-:Y:S01]  /*6370*/  HADD2.F32 R88, -RZ, R105.H1_H1 ;  /* 0x30000069ff587230 */ /* 0x000fe20000004100 */
[----:B------:R-:W-:Y:S01]  /*6380*/  F2FP.SATFINITE.E5M2.F32.PACK_AB_MERGE_C R156, R5, R4, R156 ;  /* 0x00000004059c723e */ /* 0x000fe2000480609c */
[--C-:B------:R-:W-:Y:S02]  /*6390*/  HADD2.F32 R121, -RZ, R122.reuse.H0_H0 ;  /* 0x2000007aff797230 */ /* 0x100fe40000004100 */
[C---:B------:R-:W-:Y:S01]  /*63a0*/  FFMA R10, R81.reuse, R87, R10 ;  /* 0x00000057510a7223 */ /* 0x040fe2000000000a */
[----:B------:R-:W-:Y:S02]  /*63b0*/  HADD2.F32 R122, -RZ, R122.H1_H1 ;  /* 0x3000007aff7a7230 */ /* 0x000fe40000004100 */
[C---:B------:R-:W-:Y:S01]  /*63c0*/  FMUL R11, R78.reuse, R11 ;  /* 0x0000000b4e0b7220 */ /* 0x040fe20000400000 */
[----:B------:R-:W-:Y:S01]  /*63d0*/  F2FP.F16.E5M2.UNPACK_B R103, R95.H1 ;  /* 0x0000005fff67723e */ /* 0x000fe200030004ff */
[----:B------:R-:W-:Y:S01]  /*63e0*/  HADD2.F32 R95, -RZ, R94.H1_H1 ;  /* 0x3000005eff5f7230 */ /* 0x000fe20000004100 */
[-C--:B------:R-:W-:Y:S01]  /*63f0*/  F2FP.F16.E5M2.UNPACK_B R126, R91.reuse ;  /* 0x0000005bff7e723e */ /* 0x080fe200020004ff */
[C---:B------:R-:W-:Y:S01]  /*6400*/  FFMA R11, R81.reuse, R88, R11 ;  /* 0x00000058510b7223 */ /* 0x040fe2000000000b */
[----:B------:R-:W-:Y:S01]  /*6410*/  F2FP.F16.E5M2.UNPACK_B R128, R91.H1 ;  /* 0x0000005bff80723e */ /* 0x000fe200030004ff */
[----:B------:R-:W-:Y:S02]  /*6420*/  HADD2.F32 R91, -RZ, R92.H0_H0 ;  /* 0x2000005cff5b7230 */ /* 0x000fe40000004100 */
[C---:B------:R-:W-:Y:S01]  /*6430*/  FFMA R12, R81.reuse, R89, R12 ;  /* 0x00000059510c7223 */ /* 0x040fe2000000000c */
[----:B------:R-:W-:Y:S01]  /*6440*/  FFMA R13, R81, R90, R13 ;  /* 0x0000005a510d7223 */ /* 0x000fe2000000000d */
[----:B------:R-:W-:Y:S01]  /*6450*/  F2FP.SATFINITE.E5M2.F32.PACK_AB_MERGE_C R157, R11, R10, RZ ;  /* 0x0000000a0b9d723e */ /* 0x000fe200048060ff */
[--C-:B------:R-:W-:Y:S01]  /*6460*/  HADD2.F32 R125, -RZ, R126.reuse.H0_H0 ;  /* 0x2000007eff7d7230 */ /* 0x100fe20000004100 */
[----:B------:R-:W-:Y:S01]  /*6470*/  F2FP.F16.E5M2.UNPACK_B R101, R96 ;  /* 0x00000060ff65723e */ /* 0x000fe200020004ff */
[----:B------:R-:W-:Y:S01]  /*6480*/  HADD2.F32 R126, -RZ, R126.H1_H1 ;  /* 0x3000007eff7e7230 */ /* 0x000fe20000004100 */
[----:B------:R-:W-:Y:S01]  /*6490*/  F2FP.SATFINITE.E5M2.F32.PACK_AB_MERGE_C R157, R9, R8, R157 ;  /* 0x00000008099d723e */ /* 0x000fe2000480609d */
[----:B------:R-:W-:Y:S02]  /*64a0*/  HADD2.F32 R83, -RZ, R142.H0_H0 ;  /* 0x2000008eff537230 */ /* 0x000fe40000004100 */
[C---:B------:R-:W-:Y:S01]  /*64b0*/  FMUL R14, R78.reuse, R14 ;  /* 0x0000000e4e0e7220 */ /* 0x040fe20000400000 */
[----:B------:R-:W-:Y:S02]  /*64c0*/  HADD2.F32 R92, -RZ, R92.H1_H1 ;  /* 0x3000005cff5c7230 */ /* 0x000fe40000004100 */
[C---:B------:R-:W-:Y:S01]  /*64d0*/  FMUL R15, R78.reuse, R15 ;  /* 0x0000000f4e0f7220 */ /* 0x040fe20000400000 */
[----:B------:R-:W-:Y:S01]  /*64e0*/  F2FP.F16.E5M2.UNPACK_B R100, R96.H1 ;  /* 0x00000060ff64723e */ /* 0x000fe200030004ff */
[--C-:B------:R-:W-:Y:S02]  /*64f0*/  HADD2.F32 R94, -RZ, R103.reuse.H0_H0 ;  /* 0x20000067ff5e7230 */ /* 0x100fe40000004100 */
[C---:B------:R-:W-:Y:S01]  /*6500*/  FFMA R14, R81.reuse, R91, R14 ;  /* 0x0000005b510e7223 */ /* 0x040fe2000000000e */
[C---:B------:R-:W-:Y:S01]  /*6510*/  FFMA R15, R81.reuse, R92, R15 ;  /* 0x0000005c510f7223 */ /* 0x040fe2000000000f */
[C---:B------:R-:W-:Y:S01]  /*6520*/  FFMA R0, R81.reuse, R93, R0 ;  /* 0x0000005d51007223 */ /* 0x040fe20000000000 */
[----:B------:R-:W-:Y:S01]  /*6530*/  FFMA R2, R81, R95, R2 ;  /* 0x0000005f51027223 */ /* 0x000fe20000000002 */
[-C--:B------:R-:W-:Y:S01]  /*6540*/  F2FP.F16.E5M2.UNPACK_B R102, R97.reuse ;  /* 0x00000061ff66723e */ /* 0x080fe200020004ff */
[----:B------:R-:W-:Y:S01]  /*6550*/  HADD2.F32 R96, -RZ, R103.H1_H1 ;  /* 0x30000067ff607230 */ /* 0x000fe20000004100 */
[----:B------:R-:W-:Y:S01]  /*6560*/  F2FP.SATFINITE.E5M2.F32.PACK_AB_MERGE_C R158, R15, R14, RZ ;  /* 0x0000000e0f9e723e */ /* 0x000fe200048060ff */
[C---:B------:R-:W-:Y:S01]  /*6570*/  FMUL R3, R78.reuse, R18 ;  /* 0x000000124e037220 */ /* 0x040fe20000400000 */
[----:B------:R-:W-:Y:S01]  /*6580*/  F2FP.F16.E5M2.UNPACK_B R104, R97.H1 ;  /* 0x00000061ff68723e */ /* 0x000fe200030004ff */
[--C-:B------:R-:W-:Y:S01]  /*6590*/  HADD2.F32 R97, -RZ, R101.reuse.H0_H0 ;  /* 0x20000065ff617230 */ /* 0x100fe20000004100 */
[----:B------:R-:W-:Y:S01]  /*65a0*/  F2FP.SATFINITE.E5M2.F32.PACK_AB_MERGE_C R158, R13, R12, R158 ;  /* 0x0000000c0d9e723e */ /* 0x000fe2000480609e */
[C---:B------:R-:W-:Y:S01]  /*65b0*/  FFMA R3, R81.reuse, R94, R3 ;  /* 0x0000005e51037223 */ /* 0x040fe20000000003 */
[-C--:B------:R-:W-:Y:S01]  /*65c0*/  F2FP.F16.E5M2.UNPACK_B R106, R98.reuse ;  /* 0x00000062ff6a723e */ /* 0x080fe200020004ff */
[C---:B------:R-:W-:Y:S01]  /*65d0*/  FMUL R19, R78.reuse, R19 ;  /* 0x000000134e137220 */ /* 0x040fe20000400000 */
[----:B------:R-:W-:Y:S01]  /*65e0*/  F2FP.F16.E5M2.UNPACK_B R108, R98.H1 ;  /* 0x00000062ff6c723e */ /* 0x000fe200030004ff */
[----:B------:R-:W-:Y:S01]  /*65f0*/  HADD2.F32 R98, -RZ, R101.H1_H1 ;  /* 0x30000065ff627230 */ /* 0x000fe20000004100 */
[-C--:B------:R-:W-:Y:S01]  /*6600*/  F2FP.F16.E5M2.UNPACK_B R110, R99.reuse ;  /* 0x00000063ff6e723e */ /* 0x080fe200020004ff */
[----:B------:R-:W-:Y:S01]  /*6610*/  HADD2.F32 R101, -RZ, R102.H0_H0 ;  /* 0x20000066ff657230 */ /* 0x000fe20000004100 */
[----:B------:R-:W-:Y:S01]  /*6620*/  F2FP.F16.E5M2.UNPACK_B R112, R99.H1 ;  /* 0x00000063ff70723e */ /* 0x000fe200030004ff */
[----:B------:R-:W-:Y:S02]  /*6630*/  HADD2.F32 R99, -RZ, R100.H0_H0 ;  /* 0x20000064ff637230 */ /* 0x000fe40000004100 */
[C---:B------:R-:W-:Y:S01]  /*6640*/  FFMA R19, R81.reuse, R96, R19 ;  /* 0x0000006051137223 */ /* 0x040fe20000000013 */
[C---:B------:R-:W-:Y:S01]  /*6650*/  FFMA R16, R81.reuse, R97, R16 ;  /* 0x0000006151107223 */ /* 0x040fe20000000010 */
[----:B------:R-:W-:Y:S01]  /*6660*/  FFMA R17, R81, R98, R17 ;  /* 0x0000006251117223 */ /* 0x000fe20000000011 */
[----:B------:R-:W-:Y:S02]  /*6670*/  HADD2.F32 R102, -RZ, R102.H1_H1 ;  /* 0x30000066ff667230 */ /* 0x000fe40000004100 */
[----:B------:R-:W-:Y:S01]  /*6680*/  FMUL R18, R78, R22 ;  /* 0x000000164e127220 */ /* 0x000fe20000400000 */
[----:B------:R-:W-:Y:S01]  /*6690*/  HADD2.F32 R100, -RZ, R100.H1_H1 ;  /* 0x30000064ff647230 */ /* 0x000fe20000004100 */
[----:B------:R-:W-:Y:S01]  /*66a0*/  F2FP.SATFINITE.E5M2.F32.PACK_AB_MERGE_C R159, R19, R3, RZ ;  /* 0x00000003139f723e */ /* 0x000fe200048060ff */
[--C-:B------:R-:W-:Y:S02]  /*66b0*/  HADD2.F32 R105, -RZ, R106.reuse.H0_H0 ;  /* 0x2000006aff697230 */ /* 0x100fe40000004100 */
[C---:B------:R-:W-:Y:S01]  /*66c0*/  FFMA R18, R81.reuse, R99, R18 ;  /* 0x0000006351127223 */ /* 0x040fe20000000012 */
[----:B------:R-:W-:Y:S01]  /*66d0*/  HADD2.F32 R106, -RZ, R106.H1_H1 ;  /* 0x3000006aff6a7230 */ /* 0x000fe20000004100 */
[----:B------:R-:W-:Y:S01]  /*66e0*/  F2FP.SATFINITE.E5M2.F32.PACK_AB_MERGE_C R159, R2, R0, R159 ;  /* 0x00000000029f723e */ /* 0x000fe2000480609f */
[----:B------:R-:W-:Y:S02]  /*66f0*/  HADD2.F32 R109, -RZ, R110.H0_H0 ;  /* 0x2000006eff6d7230 */ /* 0x000fe40000004100 */
[C---:B------:R-:W-:Y:S01]  /*6700*/  FMUL R23, R78.reuse, R23 ;  /* 0x000000174e177220 */ /* 0x040fe20000400000 */
[--C-:B------:R-:W-:Y:S02]  /*6710*/  HADD2.F32 R103, -RZ, R104.reuse.H0_H0 ;  /* 0x20000068ff677230 */ /* 0x100fe40000004100 */
[C---:B------:R-:W-:Y:S01]  /*6720*/  FMUL R22, R78.reuse, R26 ;  /* 0x0000001a4e167220 */ /* 0x040fe20000400000 */
[----:B------:R-:W-:Y:S01]  /*6730*/  HADD2.F32 R104, -RZ, R104.H1_H1 ;  /* 0x30000068ff687230 */ /* 0x000fe20000004100 */
[----:B------:R1:W-:Y:S01]  /*6740*/  STS.128 [R168+UR43+0x2200], R156 ;  /* 0x0022009ca8007988 */ /* 0x0003e20008000c2b */
[C---:B------:R-:W-:Y:S01]  /*6750*/  FFMA R23, R81.reuse, R100, R23 ;  /* 0x0000006451177223 */ /* 0x040fe20000000017 */
[C---:B------:R-:W-:Y:S01]  /*6760*/  FFMA R20, R81.reuse, R101, R20 ;  /* 0x0000006551147223 */ /* 0x040fe20000000014 */
[C---:B------:R-:W-:Y:S01]  /*6770*/  FFMA R21, R81.reuse, R102, R21 ;  /* 0x0000006651157223 */ /* 0x040fe20000000015 */
[----:B------:R-:W-:Y:S01]  /*6780*/  FFMA R22, R81, R103, R22 ;  /* 0x0000006751167223 */ /* 0x000fe20000000016 */
[----:B------:R-:W-:Y:S01]  /*6790*/  HADD2.F32 R110, -RZ, R110.H1_H1 ;  /* 0x3000006eff6e7230 */ /* 0x000fe20000004100 */
[----:B------:R-:W-:Y:S01]  /*67a0*/  F2FP.SATFINITE.E5M2.F32.PACK_AB_MERGE_C R160, R23, R18, RZ ;  /* 0x0000001217a0723e */ /* 0x000fe200048060ff */
[C---:B------:R-:W-:Y:S01]  /*67b0*/  FMUL R27, R78.reuse, R27 ;  /* 0x0000001b4e1b7220 */ /* 0x040fe20000400000 */
[--C-:B------:R-:W-:Y:S02]  /*67c0*/  HADD2.F32 R107, -RZ, R108.reuse.H0_H0 ;  /* 0x2000006cff6b7230 */ /* 0x100fe40000004100 */
[C---:B------:R-:W-:Y:S01]  /*67d0*/  FMUL R26, R78.reuse, R30 ;  /* 0x0000001e4e1a7220 */ /* 0x040fe20000400000 */
[----:B------:R-:W-:Y:S01]  /*67e0*/  HADD2.F32 R108, -RZ, R108.H1_H1 ;  /* 0x3000006cff6c7230 */ /* 0x000fe20000004100 */
[----:B------:R-:W-:Y:S01]  /*67f0*/  F2FP.SATFINITE.E5M2.F32.PACK_AB_MERGE_C R160, R17, R16, R160 ;  /* 0x0000001011a0723e */ /* 0x000fe200048060a0 */
[C---:B------:R-:W-:Y:S01]  /*6800*/  FFMA R27, R81.reuse, R104, R27 ;  /* 0x00000068511b7223 */ /* 0x040fe2000000001b */
[C---:B------:R-:W-:Y:S01]  /*6810*/  FFMA R24, R81.reuse, R105, R24 ;  /* 0x0000006951187223 */ /* 0x040fe20000000018 */
[C---:B------:R-:W-:Y:S01]  /*6820*/  FFMA R25, R81.reuse, R106, R25 ;  /* 0x0000006a51197223 */ /* 0x040fe20000000019 */
[----:B------:R-:W-:Y:S01]  /*6830*/  FFMA R26, R81, R107, R26 ;  /* 0x0000006b511a7223 */ /* 0x000fe2000000001a */
[C---:B------:R-:W-:Y:S01]  /*6840*/  FMUL R31, R78.reuse, R31 ;  /* 0x0000001f4e1f7220 */ /* 0x040fe20000400000 */
[--C-:B------:R-:W-:Y:S01]  /*6850*/  HADD2.F32 R111, -RZ, R112.reuse.H0_H0 ;  /* 0x20000070ff6f7230 */ /* 0x100fe20000004100 */
[----:B------:R-:W-:Y:S01]  /*6860*/  F2FP.SATFINITE.E5M2.F32.PACK_AB_MERGE_C R161, R27, R22, RZ ;  /* 0x000000161ba1723e */ /* 0x000fe200048060ff */
[----:B------:R-:W-:Y:S02]  /*6870*/  HADD2.F32 R112, -RZ, R112.H1_H1 ;  /* 0x30000070ff707230 */ /* 0x000fe40000004100 */
[C---:B------:R-:W-:Y:S01]  /*6880*/  FFMA R31, R81.reuse, R108, R31 ;  /* 0x0000006c511f7223 */ /* 0x040fe2000000001f */
[----:B------:R-:W-:Y:S01]  /*6890*/  FFMA R28, R81, R109, R28 ;  /* 0x0000006d511c7223 */ /* 0x000fe2000000001c */
[----:B------:R-:W-:Y:S01]  /*68a0*/  F2FP.SATFINITE.E5M2.F32.PACK_AB_MERGE_C R161, R21, R20, R161 ;  /* 0x0000001415a1723e */ /* 0x000fe200048060a1 */
[----:B------:R-:W-:Y:S01]  /*68b0*/  FFMA R29, R81, R110, R29 ;  /* 0x0000006e511d7223 */ /* 0x000fe2000000001d */
[C---:B------:R-:W-:Y:S01]  /*68c0*/  FMUL R30, R78.reuse, R34 ;  /* 0x000000224e1e7220 */ /* 0x040fe20000400000 */
[----:B------:R-:W-:Y:S01]  /*68d0*/  F2FP.SATFINITE.E5M2.F32.PACK_AB_MERGE_C R162, R31, R26, RZ ;  /* 0x0000001a1fa2723e */ /* 0x000fe200048060ff */
[C---:B------:R-:W-:Y:S01]  /*68e0*/  FMUL R35, R78.reuse, R35 ;  /* 0x000000234e237220 */ /* 0x040fe20000400000 */
[--C-:B------:R-:W-:Y:S02]  /*68f0*/  HADD2.F32 R115, -RZ, R116.reuse.H0_H0 ;  /* 0x20000074ff737230 */ /* 0x100fe40000004100 */
[----:B------:R-:W-:Y:S01]  /*6900*/  FFMA R30, R81, R111, R30 ;  /* 0x0000006f511e7223 */ /* 0x000fe2000000001e */
[----:B------:R-:W-:Y:S01]  /*6910*/  F2FP.SATFINITE.E5M2.F32.PACK_AB_MERGE_C R162, R25, R24, R162 ;  /* 0x0000001819a2723e */ /* 0x000fe200048060a2 */
[C---:B------:R-:W-:Y:S01]  /*6920*/  FFMA R35, R81.reuse, R112, R35 ;  /* 0x0000007051237223 */ /* 0x040fe20000000023 */
[C---:B------:R-:W-:Y:S01]  /*6930*/  FFMA R32, R81.reuse, R113, R32 ;  /* 0x0000007151207223 */ /* 0x040fe20000000020 */
[----:B------:R-:W-:Y:S01]  /*6940*/  FFMA R33, R81, R114, R33 ;  /* 0x0000007251217223 */ /* 0x000fe20000000021 */
[----:B------:R-:W-:Y:S02]  /*6950*/  HADD2.F32 R116, -RZ, R116.H1_H1 ;  /* 0x30000074ff747230 */ /* 0x000fe40000004100 */
        /* <DEDUP_REMOVED lines=9> */
[----:B------:R-:W-:Y:S01]  /*69f0*/  HADD2.F32 R120, -RZ, R120.H1_H1 ;  /* 0x30000078ff787230 */ /* 0x000fe20000004100 */
[----:B------:R1:W-:Y:S01]  /*6a00*/  STS.128 [R178+0x2010], R160 ;  /* 0x002010a0b2007388 */ /* 0x0003e20000000c00 */
[----:B------:R-:W-:Y:S01]  /*6a10*/  F2FP.SATFINITE.E5M2.F32.PACK_AB_MERGE_C R184, R39, R34, RZ ;  /* 0x0000002227b8723e */ /* 0x000fe200048060ff */
[C---:B------:R-:W-:Y:S01]  /*6a20*/  FMUL R38, R78.reuse, R42 ;  /* 0x0000002a4e267220 */ /* 0x040fe20000400000 */
[C---:B------:R-:W-:Y:S01]  /*6a30*/  FMUL R43, R78.reuse, R43 ;  /* 0x0000002b4e2b7220 */ /* 0x040fe20000400000 */
[--C-:B------:R-:W-:Y:S01]  /*6a40*/  HADD2.F32 R123, -RZ, R124.reuse.H0_H0 ;  /* 0x2000007cff7b7230 */ /* 0x100fe20000004100 */
[----:B------:R-:W-:Y:S01]  /*6a50*/  F2FP.SATFINITE.E5M2.F32.PACK_AB_MERGE_C R184, R33, R32, R184 ;  /* 0x0000002021b8723e */ /* 0x000fe200048060b8 */
[C---:B------:R-:W-:Y:S01]  /*6a60*/  FFMA R38, R81.reuse, R119, R38 ;  /* 0x0000007751267223 */ /* 0x040fe20000000026 */
        /* <DEDUP_REMOVED lines=12> */
[C---:B------:R-:W-:Y:S01]  /*6b30*/  FFMA R45, R81.reuse, R126, R45 ;  /* 0x0000007e512d7223 */ /* 0x040fe2000000002d */
[----:B------:R-:W-:Y:S02]  /*6b40*/  HADD2.F32 R128, -RZ, R128.H1_H1 ;  /* 0x30000080ff807230 */ /* 0x000fe40000004100 */
[C---:B------:R-:W-:Y:S01]  /*6b50*/  FMUL R46, R78.reuse, R50 ;  /* 0x000000324e2e7220 */ /* 0x040fe20000400000 */
[C---:B------:R-:W-:Y:S01]  /*6b60*/  FMUL R51, R78.reuse, R51 ;  /* 0x000000334e337220 */ /* 0x040fe20000400000 */
[----:B------:R-:W-:Y:S02]  /*6b70*/  HADD2.F32 R132, -RZ, R132.H1_H1 ;  /* 0x30000084ff847230 */ /* 0x000fe40000004100 */
[C---:B------:R-:W-:Y:S01]  /*6b80*/  FMUL R50, R78.reuse, R54 ;  /* 0x000000364e327220 */ /* 0x040fe20000400000 */
[C---:B------:R-:W-:Y:S01]  /*6b90*/  FFMA R46, R81.reuse, R127, R46 ;  /* 0x0000007f512e7223 */ /* 0x040fe2000000002e */
[C---:B------:R-:W-:Y:S01]  /*6ba0*/  FFMA R51, R81.reuse, R128, R51 ;  /* 0x0000008051337223 */ /* 0x040fe20000000033 */
[C---:B------:R-:W-:Y:S01]  /*6bb0*/  FMUL R55, R78.reuse, R55 ;  /* 0x000000374e377220 */ /* 0x040fe20000400000 */
[C---:B------:R-:W-:Y:S01]  /*6bc0*/  FFMA R48, R81.reuse, R129, R48 ;  /* 0x0000008151307223 */ /* 0x040fe20000000030 */
[C---:B------:R-:W-:Y:S01]  /*6bd0*/  FFMA R49, R81.reuse, R130, R49 ;  /* 0x0000008251317223 */ /* 0x040fe20000000031 */
[--C-:B------:R-:W-:Y:S02]  /*6be0*/  HADD2.F32 R135, -RZ, R136.reuse.H0_H0 ;  /* 0x20000088ff877230 */ /* 0x100fe40000004100 */
[C---:B------:R-:W-:Y:S01]  /*6bf0*/  FFMA R50, R81.reuse, R131, R50 ;  /* 0x0000008351327223 */ /* 0x040fe20000000032 */
[----:B------:R-:W-:Y:S02]  /*6c00*/  HADD2.F32 R136, -RZ, R136.H1_H1 ;  /* 0x30000088ff887230 */ /* 0x000fe40000004100 */
[C---:B------:R-:W-:Y:S01]  /*6c10*/  FMUL R54, R78.reuse, R58 ;  /* 0x0000003a4e367220 */ /* 0x040fe20000400000 */
        /* <DEDUP_REMOVED lines=16> */
[----:B------:R-:W-:Y:S01]  /*6d20*/  FFMA R63, R81, R140, R63 ;  /* 0x0000008c513f7223 */ /* 0x000fe2000000003f */
[----:B------:R-:W-:Y:S01]  /*6d30*/  FMUL R67, R78, R67 ;  /* 0x000000434e437220 */ /* 0x000fe20000400000 */
[----:B------:R-:W-:Y:S01]  /*6d40*/  F2FP.SATFINITE.E5M2.F32.PACK_AB_MERGE_C R186, R47, R42, RZ ;  /* 0x0000002a2fba723e */ /* 0x000fe200048060ff */
[----:B------:R-:W-:Y:S01]  /*6d50*/  FFMA R60, R81, R83, R60 ;  /* 0x00000053513c7223 */ /* 0x000fe2000000003c */
[----:B------:R-:W-:Y:S01]  /*6d60*/  F2FP.SATFINITE.E5M2.F32.PACK_AB_MERGE_C R187, R51, R46, RZ ;  /* 0x0000002e33bb723e */ /* 0x000fe200048060ff */
[C---:B------:R-:W-:Y:S01]  /*6d70*/  FFMA R61, R81.reuse, R80, R61 ;  /* 0x00000050513d7223 */ /* 0x040fe2000000003d */
[C---:B------:R-:W-:Y:S01]  /*6d80*/  FFMA R62, R81.reuse, R85, R62 ;  /* 0x00000055513e7223 */ /* 0x040fe2000000003e */
[----:B------:R-:W-:Y:S01]  /*6d90*/  FFMA R67, R81, R82, R67 ;  /* 0x0000005251437223 */ /* 0x000fe20000000043 */
[----:B------:R-:W-:Y:S02]  /*6da0*/  F2FP.SATFINITE.E5M2.F32.PACK_AB_MERGE_C R186, R41, R40, R186 ;  /* 0x0000002829ba723e */ /* 0x000fe400048060ba */
[----:B------:R-:W-:Y:S02]  /*6db0*/  F2FP.SATFINITE.E5M2.F32.PACK_AB_MERGE_C R187, R45, R44, R187 ;  /* 0x0000002c2dbb723e */ /* 0x000fe400048060bb */
[----:B------:R-:W-:Y:S02]  /*6dc0*/  F2FP.SATFINITE.E5M2.F32.PACK_AB_MERGE_C R188, R55, R50, RZ ;  /* 0x0000003237bc723e */ /* 0x000fe400048060ff */
[----:B------:R-:W-:Y:S01]  /*6dd0*/  F2FP.SATFINITE.E5M2.F32.PACK_AB_MERGE_C R189, R59, R54, RZ ;  /* 0x000000363bbd723e */ /* 0x000fe200048060ff */
[----:B------:R1:W-:Y:S01]  /*6de0*/  STS.128 [R177+0x2020], R184 ;  /* 0x002020b8b1007388 */ /* 0x0003e20000000c00 */
[----:B------:R-:W-:Y:S02]  /*6df0*/  F2FP.SATFINITE.E5M2.F32.PACK_AB_MERGE_C R190, R63, R58, RZ ;  /* 0x0000003a3fbe723e */ /* 0x000fe400048060ff */
[----:B------:R-:W-:Y:S02]  /*6e00*/  F2FP.SATFINITE.E5M2.F32.PACK_AB_MERGE_C R183, R67, R62, RZ ;  /* 0x0000003e43b7723e */ /* 0x000fe400048060ff */
[----:B------:R-:W-:Y:S02]  /*6e10*/  F2FP.SATFINITE.E5M2.F32.PACK_AB_MERGE_C R188, R49, R48, R188 ;  /* 0x0000003031bc723e */ /* 0x000fe400048060bc */
[----:B------:R-:W-:Y:S02]  /*6e20*/  F2FP.SATFINITE.E5M2.F32.PACK_AB_MERGE_C R189, R53, R52, R189 ;  /* 0x0000003435bd723e */ /* 0x000fe400048060bd */
[----:B------:R-:W-:Y:S02]  /*6e30*/  F2FP.SATFINITE.E5M2.F32.PACK_AB_MERGE_C R190, R57, R56, R190 ;  /* 0x0000003839be723e */ /* 0x000fe400048060be */
[----:B------:R-:W-:Y:S02]  /*6e40*/  F2FP.SATFINITE.E5M2.F32.PACK_AB_MERGE_C R191, R61, R60, R183 ;  /* 0x0000003c3dbf723e */ /* 0x000fe400048060b7 */
[----:B------:R-:W-:Y:S03]  /*6e50*/  IADD3 R76, PT, PT, R76, 0x1, RZ ;  /* 0x000000014c4c7810 */ /* 0x000fe60007ffe0ff */
[----:B------:R1:W-:Y:S01]  /*6e60*/  STS.128 [R176+0x2030], R188 ;  /* 0x002030bcb0007388 */ /* 0x0003e20000000c00 */
[----:B------:R-:W-:Y:S01]  /*6e70*/  @!PT LDS RZ, [RZ] ;  /* 0x00000000fffff984 */ /* 0x000fe20000000800 */
[----:B------:R-:W-:Y:S01]  /*6e80*/  @!PT LDS RZ, [RZ] ;  /* 0x00000000fffff984 */ /* 0x000fe20000000800 */
[----:B------:R-:W-:Y:S01]  /*6e90*/  @!PT LDS RZ, [RZ] ;  /* 0x00000000fffff984 */ /* 0x000fe20000000800 */
[----:B------:R-:W-:Y:S01]  /*6ea0*/  @!PT LDS RZ, [RZ] ;  /* 0x00000000fffff984 */ /* 0x000fe20000000800 */
[----:B------:R3:W-:Y:S07]  /*6eb0*/  MEMBAR.ALL.CTA ;  /* 0x0000000000007992 */ /* 0x0007ee0000008000 */
[----:B---3--:R-:W3:Y:S02]  /*6ec0*/  FENCE.VIEW.ASYNC.S ;  /* 0x00000000000073c6 */ /* 0x008ee40000000000 */
[----:B---3--:R-:W-:Y:S06]  /*6ed0*/  BAR.SYNC.DEFER_BLOCKING 0x1, 0x80 ;  /* 0x0042000000007b1d */ /* 0x008fec0000010000 */
[----:B------:R-:W-:Y:S05]  /*6ee0*/  @P0 BRA `(.L_x_112) ;  /* 0x0000000000340947 */ /* 0x000fea0003800000 */
[----:B------:R-:W-:Y:S01]  /*6ef0*/  UIADD3 UR12, UPT, UPT, UR43, 0x2200, URZ ;  /* 0x000022002b0c7890 */ /* 0x000fe2000fffe0ff */
[----:B------:R-:W-:Y:S01]  /*6f00*/  R2UR UR9, R164 ;  /* 0x00000000a40972ca */ /* 0x000fe200000e0000 */
[----:B------:R-:W-:Y:S01]  /*6f10*/  UIADD3 UR10, UP0, UPT, UR46, 0x680, URZ ;  /* 0x000006802e0a7890 */ /* 0x000fe2000ff1e0ff */
[----:B------:R-:W-:Y:S01]  /*6f20*/  R2UR UR8, R155 ;  /* 0x000000009b0872ca */ /* 0x000fe200000e0000 */
[----:B------:R-:W-:Y:S02]  /*6f30*/  UMOV UR7, UR36 ;  /* 0x0000002400077c82 */ /* 0x000fe40008000000 */
[----:B------:R-:W-:Y:S01]  /*6f40*/  IMAD.U32 R179, RZ, RZ, UR12 ;  /* 0x0000000cffb37e24 */ /* 0x000fe2000f8e00ff */
[----:B------:R-:W-:Y:S04]  /*6f50*/  UIADD3.X UR11, UPT, UPT, URZ, UR47, URZ, UP0, !UPT ;  /* 0x0000002fff0b7290 */ /* 0x000fe800087fe4ff */
[----:B------:R-:W-:Y:S03]  /*6f60*/  R2UR UR4, R179 ;  /* 0x00000000b30472ca */ /* 0x000fe600000e0000 */
[----:B------:R-:W-:Y:S02]  /*6f70*/  USHF.L.U32 UR5, UR9, 0x6, URZ ;  /* 0x0000000609057899 */ /* 0x000fe400080006ff */
[----:B------:R-:W-:Y:S09]  /*6f80*/  USHF.L.U32 UR6, UR8, 0x7, URZ ;  /* 0x0000000708067899 */ /* 0x000ff200080006ff */
[----:B------:R3:W-:Y:S01]  /*6f90*/  UTMASTG.3D [UR4], [UR10] ;  /* 0x000000040a0073b5 */ /* 0x0007e20008010000 */
[----:B------:R0:W-:Y:S01]  /*6fa0*/  UTMACMDFLUSH ;  /* 0x00000000000079b7 */ /* 0x0001e20000000000 */
[----:B---3--:R-:W-:Y:S04]  /*6fb0*/  DEPBAR.LE SB0, 0x0 ;  /* 0x000080000000791a */ /* 0x008fe80000000000 */
.L_x_112:
[----:B------:R-:W-:Y:S05]  /*6fc0*/  BSYNC.RECONVERGENT B0 ;  /* 0x0000000000007941 */ /* 0x000fea0003800200 */
.L_x_111:
[----:B------:R-:W-:Y:S01]  /*6fd0*/  BAR.SYNC.DEFER_BLOCKING 0x1, 0x80 ;  /* 0x0042000000007b1d */ /* 0x000fe20000010000 */
[----:B------:R-:W-:Y:S01]  /*6fe0*/  ISETP.NE.AND P2, PT, R180, RZ, PT ;  /* 0x000000ffb400720c */ /* 0x000fe20003f45270 */
[----:B------:R-:W-:Y:S01]  /*6ff0*/  IMAD.IADD R164, R75, 0x1, R143 ;  /* 0x000000014ba47824 */ /* 0x000fe200078e028f */
[----:B------:R-:W-:Y:S01]  /*7000*/  ISETP.NE.AND P0, PT, R182, 0x2, PT ;  /* 0x00000002b600780c */ /* 0x000fe20003f05270 */
[----:B------:R-:W-:Y:S01]  /*7010*/  IMAD.IADD R155, R77, 0x1, R154 ;  /* 0x000000014d9b7824 */ /* 0x000fe200078e029a */
[----:B------:R-:W-:Y:S02]  /*7020*/  ISETP.NE.AND P1, PT, R76, 0x4, PT ;  /* 0x000000044c00780c */ /* 0x000fe40003f25270 */
[----:B------:R-:W-:Y:S02]  /*7030*/  SEL R3, RZ, 0x1, P0 ;  /* 0x00000001ff037807 */ /* 0x000fe40000000000 */
[----:B------:R-:W-:Y:S02]  /*7040*/  SEL R0, RZ, 0x1, P1 ;  /* 0x00000001ff007807 */ /* 0x000fe40000800000 */
[----:B------:R-:W-:Y:S02]  /*7050*/  LOP3.LUT R174, R174, R3, RZ, 0x3c, !PT ;  /* 0x00000003aeae7212 */ /* 0x000fe400078e3cff */
[----:B------:R-:W-:Y:S02]  /*7060*/  LOP3.LUT R175, R175, R0, RZ, 0x3c, !PT ;  /* 0x00000000afaf7212 */ /* 0x000fe400078e3cff */
[----:B------:R-:W-:Y:S02]  /*7070*/  @P2 R2UR UR36, R171 ;  /* 0x00000000ab2422ca */ /* 0x000fe400000e0000 */
[----:B------:R-:W-:Y:S02]  /*7080*/  SEL R182, R182, RZ, P0 ;  /* 0x000000ffb6b67207 */ /* 0x000fe40000000000 */
[----:B------:R-:W-:Y:S01]  /*7090*/  SEL R76, R76, RZ, P1 ;  /* 0x000000ff4c4c7207 */ /* 0x000fe20000800000 */
[----:B------:R-:W-:Y:S10]  /*70a0*/  @P2 BRA `(.L_x_113) ;  /* 0xffffffdc00742947 */ /* 0x000ff4000383ffff */
[----:B------:R-:W-:Y:S05]  /*70b0*/  EXIT ;  /* 0x000000000000794d */ /* 0x000fea0003800000 */
.L_x_24:
[----:B--2---:R2:W4:Y:S02]  /*70c0*/  SYNCS.PHASECHK.TRANS64.TRYWAIT P0, [R3+URZ+0xe0], R2 ;  /* 0x0000e002030075a7 */ /* 0x00452400080011ff */
[----:B----4-:R-:W-:Y:S05]  /*70d0*/  @!P0 NANOSLEEP.SYNCS 0x989680 ;  /* 0x009896800000895d */ /* 0x010fea0003900000 */
[----:B------:R-:W4:Y:S02]  /*70e0*/  @!P0 SYNCS.PHASECHK.TRANS64 P0, [R3+URZ+0xe0], R2 ;  /* 0x0000e002030085a7 */ /* 0x000f2400080010ff */
[----:B----4-:R-:W-:Y:S05]  /*70f0*/  @!P0 BRA `(.L_x_24) ;  /* 0xfffffffc00f08947 */ /* 0x010fea000383ffff */
[----:B------:R-:W-:Y:S05]  /*7100*/  BRA `(.L_x_114) ;  /* 0xffffffa400b07947 */ /* 0x000fea000383ffff */
.L_x_27:
[----:B-1----:R-:W-:-:S07]  /*7110*/  MOV R2, UR33 ;  /* 0x0000002100027c02 */ /* 0x002fce0008000f00 */
.L_x_115:
[----:B-1----:R1:W2:Y:S02]  /*7120*/  SYNCS.PHASECHK.TRANS64.TRYWAIT P0, [R2+URZ+0x28], R5 ;  /* 0x00002805020075a7 */ /* 0x0022a400080011ff */
[----:B--2---:R-:W-:Y:S05]  /*7130*/  @!P0 NANOSLEEP.SYNCS 0x989680 ;  /* 0x009896800000895d */ /* 0x004fea0003900000 */
[----:B------:R-:W2:Y:S02]  /*7140*/  @!P0 SYNCS.PHASECHK.TRANS64 P0, [R2+URZ+0x28], R5 ;  /* 0x00002805020085a7 */ /* 0x000ea400080010ff */
[----:B--2---:R-:W-:Y:S05]  /*7150*/  @!P0 BRA `(.L_x_115) ;  /* 0xfffffffc00f08947 */ /* 0x004fea000383ffff */
[----:B------:R-:W-:Y:S05]  /*7160*/  BRA `(.L_x_26) ;  /* 0xffffffa800187947 */ /* 0x000fea000383ffff */
.L_x_34:
[----:B-1----:R-:W-:-:S07]  /*7170*/  MOV R2, UR17 ;  /* 0x0000001100027c02 */ /* 0x002fce0008000f00 */
.L_x_116:
[----:B-1----:R1:W2:Y:S02]  /*7180*/  SYNCS.PHASECHK.TRANS64.TRYWAIT P0, [R2+URZ+0x28], R5 ;  /* 0x00002805020075a7 */ /* 0x0022a400080011ff */
[----:B--2---:R-:W-:Y:S05]  /*7190*/  @!P0 NANOSLEEP.SYNCS 0x989680 ;  /* 0x009896800000895d */ /* 0x004fea0003900000 */
[----:B------:R-:W2:Y:S02]  /*71a0*/  @!P0 SYNCS.PHASECHK.TRANS64 P0, [R2+URZ+0x28], R5 ;  /* 0x00002805020085a7 */ /* 0x000ea400080010ff */
[----:B--2---:R-:W-:Y:S05]  /*71b0*/  @!P0 BRA `(.L_x_116) ;  /* 0xfffffffc00f08947 */ /* 0x004fea000383ffff */
[----:B------:R-:W-:Y:S05]  /*71c0*/  BRA `(.L_x_33) ;  /* 0xffffffa800d47947 */ /* 0x000fea000383ffff */
.L_x_39:
[----:B-1----:R1:W2:Y:S02]  /*71d0*/  SYNCS.PHASECHK.TRANS64.TRYWAIT P0, [R2+URZ+0x70], R3 ;  /* 0x00007003020075a7 */ /* 0x0022a400080011ff */
[----:B--2---:R-:W-:Y:S05]  /*71e0*/  @!P0 NANOSLEEP.SYNCS 0x989680 ;  /* 0x009896800000895d */ /* 0x004fea0003900000 */
[----:B------:R-:W2:Y:S02]  /*71f0*/  @!P0 SYNCS.PHASECHK.TRANS64 P0, [R2+URZ+0x70], R3 ;  /* 0x00007003020085a7 */ /* 0x000ea400080010ff */
[----:B--2---:R-:W-:Y:S05]  /*7200*/  @!P0 BRA `(.L_x_39) ;  /* 0xfffffffc00f08947 */ /* 0x004fea000383ffff */
[----:B------:R-:W-:Y:S05]  /*7210*/  BRA `(.L_x_117) ;  /* 0xffffffac00787947 */ /* 0x000fea000383ffff */
.L_x_43:
[----:B---3--:R-:W-:-:S07]  /*7220*/  MOV R0, UR5 ;  /* 0x0000000500007c02 */ /* 0x008fce0008000f00 */
.L_x_118:
[----:B-1----:R1:W2:Y:S02]  /*7230*/  SYNCS.PHASECHK.TRANS64.TRYWAIT P0, [R0+URZ], R3 ;  /* 0x00000003000075a7 */ /* 0x0022a400080011ff */
[----:B--2---:R-:W-:Y:S05]  /*7240*/  @!P0 NANOSLEEP.SYNCS 0x989680 ;  /* 0x009896800000895d */ /* 0x004fea0003900000 */
[----:B------:R-:W2:Y:S02]  /*7250*/  @!P0 SYNCS.PHASECHK.TRANS64 P0, [R0+URZ], R3 ;  /* 0x00000003000085a7 */ /* 0x000ea400080010ff */
[----:B--2---:R-:W-:Y:S05]  /*7260*/  @!P0 BRA `(.L_x_118) ;  /* 0xfffffffc00f08947 */ /* 0x004fea000383ffff */
[----:B------:R-:W-:Y:S05]  /*7270*/  BRA `(.L_x_119) ;  /* 0xffffffb000e87947 */ /* 0x000fea000383ffff */
.L_x_44:
[----:B---3--:R-:W-:-:S07]  /*7280*/  MOV R0, UR5 ;  /* 0x0000000500007c02 */ /* 0x008fce0008000f00 */
.L_x_120:
[----:B-1----:R1:W2:Y:S02]  /*7290*/  SYNCS.PHASECHK.TRANS64.TRYWAIT P0, [R0+URZ], R3 ;  /* 0x00000003000075a7 */ /* 0x0022a400080011ff */
[----:B--2---:R-:W-:Y:S05]  /*72a0*/  @!P0 NANOSLEEP.SYNCS 0x989680 ;  /* 0x009896800000895d */ /* 0x004fea0003900000 */
[----:B------:R-:W2:Y:S02]  /*72b0*/  @!P0 SYNCS.PHASECHK.TRANS64 P0, [R0+URZ], R3 ;  /* 0x00000003000085a7 */ /* 0x000ea400080010ff */
[----:B--2---:R-:W-:Y:S05]  /*72c0*/  @!P0 BRA `(.L_x_120) ;  /* 0xfffffffc00f08947 */ /* 0x004fea000383ffff */
[----:B------:R-:W-:Y:S05]  /*72d0*/  BRA `(.L_x_121) ;  /* 0xffffffb000f47947 */ /* 0x000fea000383ffff */
.L_x_45:
[----:B---3--:R-:W-:-:S07]  /*72e0*/  MOV R0, UR5 ;  /* 0x0000000500007c02 */ /* 0x008fce0008000f00 */
.L_x_122:
[----:B-1----:R1:W2:Y:S02]  /*72f0*/  SYNCS.PHASECHK.TRANS64.TRYWAIT P0, [R0+URZ], R3 ;  /* 0x00000003000075a7 */ /* 0x0022a400080011ff */
[----:B--2---:R-:W-:Y:S05]  /*7300*/  @!P0 NANOSLEEP.SYNCS 0x989680 ;  /* 0x009896800000895d */ /* 0x004fea0003900000 */
[----:B------:R-:W2:Y:S02]  /*7310*/  @!P0 SYNCS.PHASECHK.TRANS64 P0, [R0+URZ], R3 ;  /* 0x00000003000085a7 */ /* 0x000ea400080010ff */
[----:B--2---:R-:W-:Y:S05]  /*7320*/  @!P0 BRA `(.L_x_122) ;  /* 0xfffffffc00f08947 */ /* 0x004fea000383ffff */
[----:B------:R-:W-:Y:S05]  /*7330*/  BRA `(.L_x_123) ;  /* 0xffffffb400007947 */ /* 0x000fea000383ffff */
.L_x_46:
[----:B---3--:R-:W-:-:S07]  /*7340*/  MOV R0, UR5 ;  /* 0x0000000500007c02 */ /* 0x008fce0008000f00 */
.L_x_124:
[----:B-1----:R1:W2:Y:S02]  /*7350*/  SYNCS.PHASECHK.TRANS64.TRYWAIT P0, [R0+URZ], R3 ;  /* 0x00000003000075a7 */ /* 0x0022a400080011ff */
[----:B--2---:R-:W-:Y:S05]  /*7360*/  @!P0 NANOSLEEP.SYNCS 0x989680 ;  /* 0x009896800000895d */ /* 0x004fea0003900000 */
[----:B------:R-:W2:Y:S02]  /*7370*/  @!P0 SYNCS.PHASECHK.TRANS64 P0, [R0+URZ], R3 ;  /* 0x00000003000085a7 */ /* 0x000ea400080010ff */
[----:B--2---:R-:W-:Y:S05]  /*7380*/  @!P0 BRA `(.L_x_124) ;  /* 0xfffffffc00f08947 */ /* 0x004fea000383ffff */
[----:B------:R-:W-:Y:S05]  /*7390*/  BRA `(.L_x_125) ;  /* 0xffffffb4000c7947 */ /* 0x000fea000383ffff */
.L_x_49:
[----:B-1----:R1:W2:Y:S02]  /*73a0*/  SYNCS.PHASECHK.TRANS64.TRYWAIT P0, [R0+URZ+0xd0], R5 ;  /* 0x0000d005000075a7 */ /* 0x0022a400080011ff */
[----:B--2---:R-:W-:Y:S05]  /*73b0*/  @!P0 NANOSLEEP.SYNCS 0x989680 ;  /* 0x009896800000895d */ /* 0x004fea0003900000 */
[----:B------:R-:W2:Y:S02]  /*73c0*/  @!P0 SYNCS.PHASECHK.TRANS64 P0, [R0+URZ+0xd0], R5 ;  /* 0x0000d005000085a7 */ /* 0x000ea400080010ff */
[----:B--2---:R-:W-:Y:S05]  /*73d0*/  @!P0 BRA `(.L_x_49) ;  /* 0xfffffffc00f08947 */ /* 0x004fea000383ffff */
[----:B------:R-:W-:Y:S05]  /*73e0*/  BRA `(.L_x_126) ;  /* 0xffffffb4006c7947 */ /* 0x000fea000383ffff */
.L_x_50:
[----:B------:R-:W-:-:S07]  /*73f0*/  MOV R0, UR5 ;  /* 0x0000000500007c02 */ /* 0x000fce0008000f00 */
.L_x_127:
[----:B-1----:R1:W2:Y:S02]  /*7400*/  SYNCS.PHASECHK.TRANS64.TRYWAIT P0, [R0+URZ+0x80], R7 ;  /* 0x00008007000075a7 */ /* 0x0022a400080011ff */
[----:B--2---:R-:W-:Y:S05]  /*7410*/  @!P0 NANOSLEEP.SYNCS 0x989680 ;  /* 0x009896800000895d */ /* 0x004fea0003900000 */
[----:B------:R-:W2:Y:S02]  /*7420*/  @!P0 SYNCS.PHASECHK.TRANS64 P0, [R0+URZ+0x80], R7 ;  /* 0x00008007000085a7 */ /* 0x000ea400080010ff */
[----:B--2---:R-:W-:Y:S05]  /*7430*/  @!P0 BRA `(.L_x_127) ;  /* 0xfffffffc00f08947 */ /* 0x004fea000383ffff */
[----:B------:R-:W-:Y:S05]  /*7440*/  BRA `(.L_x_128) ;  /* 0xffffffb4007c7947 */ /* 0x000fea000383ffff */
.L_x_51:
[----:B-1----:R1:W2:Y:S02]  /*7450*/  SYNCS.PHASECHK.TRANS64.TRYWAIT P1, [R0+URZ+0x70], R5 ;  /* 0x00007005000075a7 */ /* 0x0022a400080211ff */
[----:B--2---:R-:W-:Y:S05]  /*7460*/  @!P1 NANOSLEEP.SYNCS 0x989680 ;  /* 0x009896800000995d */ /* 0x004fea0003900000 */
[----:B------:R-:W2:Y:S02]  /*7470*/  @!P1 SYNCS.PHASECHK.TRANS64 P1, [R0+URZ+0x70], R5 ;  /* 0x00007005000095a7 */ /* 0x000ea400080210ff */
[----:B--2---:R-:W-:Y:S05]  /*7480*/  @!P1 BRA `(.L_x_51) ;  /* 0xfffffffc00f09947 */ /* 0x004fea000383ffff */
[----:B------:R-:W-:Y:S05]  /*7490*/  BRA `(.L_x_129) ;  /* 0xffffffb400ac7947 */ /* 0x000fea000383ffff */
.L_x_54:
[----:B------:R-:W-:-:S07]  /*74a0*/  MOV R0, UR5 ;  /* 0x0000000500007c02 */ /* 0x000fce0008000f00 */
.L_x_130:
[----:B-1----:R1:W2:Y:S02]  /*74b0*/  SYNCS.PHASECHK.TRANS64.TRYWAIT P0, [R0+URZ+0x80], R3 ;  /* 0x00008003000075a7 */ /* 0x0022a400080011ff */
[----:B--2---:R-:W-:Y:S05]  /*74c0*/  @!P0 NANOSLEEP.SYNCS 0x989680 ;  /* 0x009896800000895d */ /* 0x004fea0003900000 */
[----:B------:R-:W2:Y:S02]  /*74d0*/  @!P0 SYNCS.PHASECHK.TRANS64 P0, [R0+URZ+0x80], R3 ;  /* 0x00008003000085a7 */ /* 0x000ea400080010ff */
[----:B--2---:R-:W-:Y:S05]  /*74e0*/  @!P0 BRA `(.L_x_130) ;  /* 0xfffffffc00f08947 */ /* 0x004fea000383ffff */
[----:B------:R-:W-:Y:S05]  /*74f0*/  BRA `(.L_x_53) ;  /* 0xffffffb800007947 */ /* 0x000fea000383ffff */
.L_x_63:
[----:B-1----:R-:W-:-:S04]  /*7500*/  MOV R4, UR6 ;  /* 0x0000000600047c02 */ /* 0x002fc80008000f00 */
[----:B------:R1:W2:Y:S03]  /*7510*/  SYNCS.PHASECHK.TRANS64.TRYWAIT P0, [R4+URZ+0x8], R5 ;  /* 0x00000805040075a7 */ /* 0x0002a600080011ff */
[----:B--2---:R-:W-:Y:S05]  /*7520*/  @!P0 NANOSLEEP.SYNCS 0x989680 ;  /* 0x009896800000895d */ /* 0x004fea0003900000 */
[----:B------:R-:W2:Y:S02]  /*7530*/  @!P0 SYNCS.PHASECHK.TRANS64 P0, [R4+URZ+0x8], R5 ;  /* 0x00000805040085a7 */ /* 0x000ea400080010ff */
[----:B--2---:R-:W-:Y:S05]  /*7540*/  @!P0 BRA `(.L_x_63) ;  /* 0xfffffffc00ec8947 */ /* 0x004fea000383ffff */
[----:B------:R-:W-:Y:S05]  /*7550*/  BRA `(.L_x_62) ;  /* 0xffffffb800b47947 */ /* 0x000fea000383ffff */
.L_x_65:
[----:B------:R-:W-:Y:S01]  /*7560*/  BSSY B0, `(.L_x_131) ;  /* 0x0000006000007945 */ /* 0x000fe20003800000 */
[----:B------:R-:W-:-:S07]  /*7570*/  MOV R15, 0xffffffff ;  /* 0xffffffff000f7802 */ /* 0x000fce0000000f00 */
[----:B-1---5:R-:W-:Y:S05]  /*7580*/  WARPSYNC.COLLECTIVE R15, `(.L_x_132) ;  /* 0x000000000f0c7348 */ /* 0x022fea0003c00000 */
[----:B------:R-:W-:Y:S02]  /*7590*/  ELECT P6, UR79, PT ;  /* 0x00000000004f782f */ /* 0x000fe400038c0000 */
[----:B------:R-:W-:Y:S01]  /*75a0*/  MOV R14, UR79 ;  /* 0x0000004f000e7c02 */ /* 0x000fe20008000f00 */
[----:B-1---5:R-:W-:Y:S10]  /*75b0*/  ENDCOLLECTIVE ;  /* 0x000000000000791b */ /* 0x022ff40003800000 */
.L_x_132:
[----:B------:R-:W-:Y:S05]  /*75c0*/  BSYNC B0 ;  /* 0x0000000000007941 */ /* 0x000fea0003800000 */
.L_x_131:
[----:B------:R-:W-:Y:S05]  /*75d0*/  BRA `(.L_x_133) ;  /* 0xffffffb800e47947 */ /* 0x000fea000383ffff */
.L_x_67:
[----:B-1----:R-:W-:-:S04]  /*75e0*/  MOV R2, UR6 ;  /* 0x0000000600027c02 */ /* 0x002fc80008000f00 */
[----:B------:R1:W2:Y:S03]  /*75f0*/  SYNCS.PHASECHK.TRANS64.TRYWAIT P0, [R2+URZ+0x8], R3 ;  /* 0x00000803020075a7 */ /* 0x0002a600080011ff */
[----:B--2---:R-:W-:Y:S05]  /*7600*/  @!P0 NANOSLEEP.SYNCS 0x989680 ;  /* 0x009896800000895d */ /* 0x004fea0003900000 */
[----:B------:R-:W2:Y:S02]  /*7610*/  @!P0 SYNCS.PHASECHK.TRANS64 P0, [R2+URZ+0x8], R3 ;  /* 0x00000803020085a7 */ /* 0x000ea400080010ff */
[----:B--2---:R-:W-:Y:S05]  /*7620*/  @!P0 BRA `(.L_x_67) ;  /* 0xfffffffc00ec8947 */ /* 0x004fea000383ffff */
[----:B------:R-:W-:Y:S05]  /*7630*/  BRA `(.L_x_66) ;  /* 0xffffffb800e87947 */ /* 0x000fea000383ffff */
.L_x_68:
[----:B-1----:R1:W2:Y:S02]  /*7640*/  SYNCS.PHASECHK.TRANS64.TRYWAIT P0, [R0+URZ+0x70], R5 ;  /* 0x00007005000075a7 */ /* 0x0022a400080011ff */
[----:B--2---:R-:W-:Y:S05]  /*7650*/  @!P0 NANOSLEEP.SYNCS 0x989680 ;  /* 0x009896800000895d */ /* 0x004fea0003900000 */
[----:B------:R-:W2:Y:S02]  /*7660*/  @!P0 SYNCS.PHASECHK.TRANS64 P0, [R0+URZ+0x70], R5 ;  /* 0x00007005000085a7 */ /* 0x000ea400080010ff */
[----:B--2---:R-:W-:Y:S05]  /*7670*/  @!P0 BRA `(.L_x_68) ;  /* 0xfffffffc00f08947 */ /* 0x004fea000383ffff */
[----:B------:R-:W-:Y:S05]  /*7680*/  BRA `(.L_x_134) ;  /* 0xffffffbc00c47947 */ /* 0x000fea000383ffff */
.L_x_70:
[----:B------:R-:W-:-:S07]  /*7690*/  MOV R0, UR10 ;  /* 0x0000000a00007c02 */ /* 0x000fce0008000f00 */
.L_x_135:
[----:B-1----:R1:W2:Y:S02]  /*76a0*/  SYNCS.PHASECHK.TRANS64.TRYWAIT P0, [R0+URZ+0xb0], R5 ;  /* 0x0000b005000075a7 */ /* 0x0022a400080011ff */
[----:B--2---:R-:W-:Y:S05]  /*76b0*/  @!P0 NANOSLEEP.SYNCS 0x989680 ;  /* 0x009896800000895d */ /* 0x004fea0003900000 */
[----:B------:R-:W2:Y:S02]  /*76c0*/  @!P0 SYNCS.PHASECHK.TRANS64 P0, [R0+URZ+0xb0], R5 ;  /* 0x0000b005000085a7 */ /* 0x000ea400080010ff */
[----:B--2---:R-:W-:Y:S05]  /*76d0*/  @!P0 BRA `(.L_x_135) ;  /* 0xfffffffc00f08947 */ /* 0x004fea000383ffff */
[----:B------:R-:W-:Y:S05]  /*76e0*/  BRA `(.L_x_136) ;  /* 0xffffffc000107947 */ /* 0x000fea000383ffff */
.L_x_73:
[----:B------:R-:W-:Y:S07]  /*76f0*/  MOV R0, UR9 ;  /* 0x0000000900007c02 */ /* 0x000fee0008000f00 */
.L_x_137:
[----:B-1----:R1:W2:Y:S02]  /*7700*/  SYNCS.PHASECHK.TRANS64.TRYWAIT P0, [R0+URZ], R5 ;  /* 0x00000005000075a7 */ /* 0x0022a400080011ff */
[----:B--2---:R-:W-:Y:S05]  /*7710*/  @!P0 NANOSLEEP.SYNCS 0x989680 ;  /* 0x009896800000895d */ /* 0x004fea0003900000 */
[----:B------:R-:W2:Y:S02]  /*7720*/  @!P0 SYNCS.PHASECHK.TRANS64 P0, [R0+URZ], R5 ;  /* 0x00000005000085a7 */ /* 0x000ea400080010ff */
[----:B--2---:R-:W-:Y:S05]  /*7730*/  @!P0 BRA `(.L_x_137) ;  /* 0xfffffffc00f08947 */ /* 0x004fea000383ffff */
[----:B------:R-:W-:Y:S05]  /*7740*/  BRA `(.L_x_72) ;  /* 0xffffffc000247947 */ /* 0x000fea000383ffff */
.L_x_77:
[----:B-1----:R-:W-:-:S07]  /*7750*/  MOV R0, UR7 ;  /* 0x0000000700007c02 */ /* 0x002fce0008000f00 */
.L_x_138:
[----:B-1----:R1:W2:Y:S02]  /*7760*/  SYNCS.PHASECHK.TRANS64.TRYWAIT P0, [R0+URZ], R3 ;  /* 0x00000003000075a7 */ /* 0x0022a400080011ff */
[----:B--2---:R-:W-:Y:S05]  /*7770*/  @!P0 NANOSLEEP.SYNCS 0x989680 ;  /* 0x009896800000895d */ /* 0x004fea0003900000 */
[----:B------:R-:W2:Y:S02]  /*7780*/  @!P0 SYNCS.PHASECHK.TRANS64 P0, [R0+URZ], R3 ;  /* 0x00000003000085a7 */ /* 0x000ea400080010ff */
[----:B--2---:R-:W-:Y:S05]  /*7790*/  @!P0 BRA `(.L_x_138) ;  /* 0xfffffffc00f08947 */ /* 0x004fea000383ffff */
[----:B------:R-:W-:Y:S05]  /*77a0*/  BRA `(.L_x_139) ;  /* 0xffffffc000f07947 */ /* 0x000fea000383ffff */
.L_x_78:
[----:B------:R-:W-:-:S07]  /*77b0*/  MOV R0, UR7 ;  /* 0x0000000700007c02 */ /* 0x000fce0008000f00 */
.L_x_140:
[----:B-1----:R1:W2:Y:S02]  /*77c0*/  SYNCS.PHASECHK.TRANS64.TRYWAIT P0, [R0+URZ], R3 ;  /* 0x00000003000075a7 */ /* 0x0022a400080011ff */
[----:B--2---:R-:W-:Y:S05]  /*77d0*/  @!P0 NANOSLEEP.SYNCS 0x989680 ;  /* 0x009896800000895d */ /* 0x004fea0003900000 */
[----:B------:R-:W2:Y:S02]  /*77e0*/  @!P0 SYNCS.PHASECHK.TRANS64 P0, [R0+URZ], R3 ;  /* 0x00000003000085a7 */ /* 0x000ea400080010ff */
[----:B--2---:R-:W-:Y:S05]  /*77f0*/  @!P0 BRA `(.L_x_140) ;  /* 0xfffffffc00f08947 */ /* 0x004fea000383ffff */
[----:B------:R-:W-:Y:S05]  /*7800*/  BRA `(.L_x_141) ;  /* 0xffffffc000fc7947 */ /* 0x000fea000383ffff */
.L_x_79:
[----:B------:R-:W-:-:S07]  /*7810*/  MOV R0, UR7 ;  /* 0x0000000700007c02 */ /* 0x000fce0008000f00 */
.L_x_142:
[----:B-1----:R1:W2:Y:S02]  /*7820*/  SYNCS.PHASECHK.TRANS64.TRYWAIT P0, [R0+URZ], R3 ;  /* 0x00000003000075a7 */ /* 0x0022a400080011ff */
[----:B--2---:R-:W-:Y:S05]  /*7830*/  @!P0 NANOSLEEP.SYNCS 0x989680 ;  /* 0x009896800000895d */ /* 0x004fea0003900000 */
[----:B------:R-:W2:Y:S02]  /*7840*/  @!P0 SYNCS.PHASECHK.TRANS64 P0, [R0+URZ], R3 ;  /* 0x00000003000085a7 */ /* 0x000ea400080010ff */
[----:B--2---:R-:W-:Y:S05]  /*7850*/  @!P0 BRA `(.L_x_142) ;  /* 0xfffffffc00f08947 */ /* 0x004fea000383ffff */
[----:B------:R-:W-:Y:S05]  /*7860*/  BRA `(.L_x_143) ;  /* 0xffffffc400087947 */ /* 0x000fea000383ffff */
.L_x_82:
[----:B------:R-:W-:-:S07]  /*7870*/  MOV R0, UR8 ;  /* 0x0000000800007c02 */ /* 0x000fce0008000f00 */
.L_x_144:
[----:B-1----:R1:W2:Y:S02]  /*7880*/  SYNCS.PHASECHK.TRANS64.TRYWAIT P1, [R0+URZ+0xf0], R3 ;  /* 0x0000f003000075a7 */ /* 0x0022a400080211ff */
[----:B--2---:R-:W-:Y:S05]  /*7890*/  @!P1 NANOSLEEP.SYNCS 0x989680 ;  /* 0x009896800000995d */ /* 0x004fea0003900000 */
[----:B------:R-:W2:Y:S02]  /*78a0*/  @!P1 SYNCS.PHASECHK.TRANS64 P1, [R0+URZ+0xf0], R3 ;  /* 0x0000f003000095a7 */ /* 0x000ea400080210ff */
[----:B--2---:R-:W-:Y:S05]  /*78b0*/  @!P1 BRA `(.L_x_144) ;  /* 0xfffffffc00f09947 */ /* 0x004fea000383ffff */
[----:B------:R-:W-:Y:S05]  /*78c0*/  BRA `(.L_x_145) ;  /* 0xffffffc400547947 */ /* 0x000fea000383ffff */
.L_x_87:
[----:B--2---:R2:W4:Y:S02]  /*78d0*/  SYNCS.PHASECHK.TRANS64.TRYWAIT P0, [R0+URZ+0x70], R3 ;  /* 0x00007003000075a7 */ /* 0x00452400080011ff */
[----:B----4-:R-:W-:Y:S05]  /*78e0*/  @!P0 NANOSLEEP.SYNCS 0x989680 ;  /* 0x009896800000895d */ /* 0x010fea0003900000 */
[----:B------:R-:W4:Y:S02]  /*78f0*/  @!P0 SYNCS.PHASECHK.TRANS64 P0, [R0+URZ+0x70], R3 ;  /* 0x00007003000085a7 */ /* 0x000f2400080010ff */
[----:B----4-:R-:W-:Y:S05]  /*7900*/  @!P0 BRA `(.L_x_87) ;  /* 0xfffffffc00f08947 */ /* 0x010fea000383ffff */
[----:B------:R-:W-:Y:S05]  /*7910*/  BRA `(.L_x_146) ;  /* 0xffffffc800587947 */ /* 0x000fea000383ffff */
.L_x_90:
[----:B------:R-:W-:Y:S07]  /*7920*/  MOV R0, UR6 ;  /* 0x0000000600007c02 */ /* 0x000fee0008000f00 */
.L_x_147:
[----:B--2---:R2:W4:Y:S02]  /*7930*/  SYNCS.PHASECHK.TRANS64.TRYWAIT P0, [R0+URZ+0x68], R3 ;  /* 0x00006803000075a7 */ /* 0x00452400080011ff */
[----:B----4-:R-:W-:Y:S05]  /*7940*/  @!P0 NANOSLEEP.SYNCS 0x989680 ;  /* 0x009896800000895d */ /* 0x010fea0003900000 */
[----:B------:R-:W4:Y:S02]  /*7950*/  @!P0 SYNCS.PHASECHK.TRANS64 P0, [R0+URZ+0x68], R3 ;  /* 0x00006803000085a7 */ /* 0x000f2400080010ff */
[----:B----4-:R-:W-:Y:S05]  /*7960*/  @!P0 BRA `(.L_x_147) ;  /* 0xfffffffc00f08947 */ /* 0x010fea000383ffff */
[----:B------:R-:W-:Y:S05]  /*7970*/  BRA `(.L_x_89) ;  /* 0xffffffcc00447947 */ /* 0x000fea000383ffff */
.L_x_93:
[----:B------:R-:W-:Y:S07]  /*7980*/  MOV R3, UR6 ;  /* 0x0000000600037c02 */ /* 0x000fee0008000f00 */
.L_x_148:
[----:B-1----:R1:W2:Y:S02]  /*7990*/  SYNCS.PHASECHK.TRANS64.TRYWAIT P2, [R3+URZ+0x58], R26 ;  /* 0x0000581a030075a7 */ /* 0x0022a400080411ff */
[----:B--2---:R-:W-:Y:S05]  /*79a0*/  @!P2 NANOSLEEP.SYNCS 0x989680 ;  /* 0x009896800000a95d */ /* 0x004fea0003900000 */
[----:B------:R-:W2:Y:S02]  /*79b0*/  @!P2 SYNCS.PHASECHK.TRANS64 P2, [R3+URZ+0x58], R26 ;  /* 0x0000581a0300a5a7 */ /* 0x000ea400080410ff */
[----:B--2---:R-:W-:Y:S05]  /*79c0*/  @!P2 BRA `(.L_x_148) ;  /* 0xfffffffc00f0a947 */ /* 0x004fea000383ffff */
[----:B------:R-:W-:Y:S05]  /*79d0*/  BRA `(.L_x_149) ;  /* 0xffffffcc00d87947 */ /* 0x000fea000383ffff */
.L_x_96:
[----:B---3--:R3:W4:Y:S02]  /*79e0*/  SYNCS.PHASECHK.TRANS64.TRYWAIT P0, [R0+URZ+0x70], R3 ;  /* 0x00007003000075a7 */ /* 0x00872400080011ff */
[----:B----4-:R-:W-:Y:S05]  /*79f0*/  @!P0 NANOSLEEP.SYNCS 0x989680 ;  /* 0x009896800000895d */ /* 0x010fea0003900000 */
[----:B------:R-:W4:Y:S02]  /*7a00*/  @!P0 SYNCS.PHASECHK.TRANS64 P0, [R0+URZ+0x70], R3 ;  /* 0x00007003000085a7 */ /* 0x000f2400080010ff */
[----:B----4-:R-:W-:Y:S05]  /*7a10*/  @!P0 BRA `(.L_x_96) ;  /* 0xfffffffc00f08947 */ /* 0x010fea000383ffff */
[----:B------:R-:W-:Y:S05]  /*7a20*/  BRA `(.L_x_150) ;  /* 0xffffffd400287947 */ /* 0x000fea000383ffff */
.L_x_107:
[----:B-1----:R-:W-:Y:S04]  /*7a30*/  MOV R0, UR43 ;  /* 0x0000002b00007c02 */ /* 0x002fe80008000f00 */
[----:B------:R1:W2:Y:S03]  /*7a40*/  SYNCS.PHASECHK.TRANS64.TRYWAIT P1, [R0+URZ+0x50], R3 ;  /* 0x00005003000075a7 */ /* 0x0002a600080211ff */
[----:B--2---:R-:W-:Y:S05]  /*7a50*/  @!P1 NANOSLEEP.SYNCS 0x989680 ;  /* 0x009896800000995d */ /* 0x004fea0003900000 */
[----:B------:R-:W2:Y:S02]  /*7a60*/  @!P1 SYNCS.PHASECHK.TRANS64 P1, [R0+URZ+0x50], R3 ;  /* 0x00005003000095a7 */ /* 0x000ea400080210ff */
[----:B--2---:R-:W-:Y:S05]  /*7a70*/  @!P1 BRA `(.L_x_107) ;  /* 0xfffffffc00ec9947 */ /* 0x004fea000383ffff */
[----:B------:R-:W-:Y:S05]  /*7a80*/  BRA `(.L_x_106) ;  /* 0xffffffe000247947 */ /* 0x000fea000383ffff */
.L_x_109:
[----:B------:R1:W1:Y:S02]  /*7a90*/  SYNCS.PHASECHK.TRANS64.TRYWAIT P1, [R181+URZ+0x90], R2 ;  /* 0x00009002b50075a7 */ /* 0x00026400080211ff */
[----:B-1----:R-:W-:Y:S05]  /*7aa0*/  @!P1 NANOSLEEP.SYNCS 0x989680 ;  /* 0x009896800000995d */ /* 0x002fea0003900000 */
[----:B------:R-:W1:Y:S02]  /*7ab0*/  @!P1 SYNCS.PHASECHK.TRANS64 P1, [R181+URZ+0x90], R2 ;  /* 0x00009002b50095a7 */ /* 0x000e6400080210ff */
[----:B-1----:R-:W-:Y:S05]  /*7ac0*/  @!P1 BRA `(.L_x_109) ;  /* 0xfffffffc00f09947 */ /* 0x002fea000383ffff */
[----:B------:R-:W-:Y:S05]  /*7ad0*/  BRA `(.L_x_108) ;  /* 0xffffffe000687947 */ /* 0x000fea000383ffff */
        .weak           $__internal_0_$__cuda_sm10x_tcgen05_guardrail_trap_col_being_dealloced_not_returned_by_alloc
        .type           $__internal_0_$__cuda_sm10x_tcgen05_guardrail_trap_col_being_dealloced_not_returned_by_alloc,@function
        .size           $__internal_0_$__cuda_sm10x_tcgen05_guardrail_trap_col_being_dealloced_not_returned_by_alloc,($__internal_1_$__cuda_sm10x_tcgen05_guardrail_trap_phase_invalid_during_alloc - $__internal_0_$__cuda_sm10x_tcgen05_guardrail_trap_col_being_dealloced_not_returned_by_alloc)
$__internal_0_$__cuda_sm10x_tcgen05_guardrail_trap_col_being_dealloced_not_returned_by_alloc:
[----:B------:R-:W-:Y:S05]  /*7ae0*/  BPT.TRAP 0x1 ;  /* 0x000000040000795c */ /* 0x000fea0000300000 */
[----:B------:R-:W-:-:S04]  /*7af0*/  HFMA2 R3, -RZ, RZ, 0, 0 ;  /* 0x00000000ff037431 */ /* 0x000fc800000001ff */
[----:B------:R-:W-:Y:S05]  /*7b00*/  RET.REL.NODEC R2 `(_ZN7cutlass13device_kernelINS_4gemm6kernel13GemmUniversalIN4cute5tupleIJiiiiEEENS1_10collective13CollectiveMmaINS1_35MainloopSm100TmaUmmaWarpSpecializedILi5ELi2ELi4ENS5_IJNS4_1CILi2EEENSA_ILi1EEESC_EEEEENS5_IJNSA_ILi256EEENSA_ILi64EEESG_EEENS_12float_e5m2_tENS5_IJlSC_lEEESI_SJ_NS4_8TiledMMAINS4_8MMA_AtomIJNS4_10MMA_TraitsINS4_25SM100_MMA_F8F6F4_2x1SM_SSEJSI_SI_fSF_SG_NS4_17integral_constantINS4_4UMMA5MajorELSQ_0EEESR_NSO_INSP_7ScaleInELSS_0EEEST_EEEEEENS4_6LayoutINS5_IJSC_SC_SC_EEENS5_IJNSA_ILi0EEESY_SY_EEEEENS5_IJNS4_10UnderscoreES11_S11_EEEEENS4_18SM100_TMA_2SM_LOADENS4_14ComposedLayoutINS4_7SwizzleILi2ELi4ELi3EEENS4_18smem_ptr_flag_bitsILi8EEENSW_INS5_IJNSA_ILi8EEESG_EEENS5_IJSG_SC_EEEEEEEvNS4_8identityES14_S1E_vS1F_EENS_8epilogue10collective18CollectiveEpilogueINS1H_23Sm100TmaWarpSpecializedILi1ELi1ELi64ELb0ELb0EEEJNS5_IJNSA_ILi128EEESG_SG_EEENS5_IJNSW_IS1M_SC_EENSW_ISG_SC_EEEEESI_SJ_SI_SJ_NS1H_6fusion15FusionCallbacksIS1L_NS1R_17LinearCombinationISI_fSI_fLNS_15FloatRoundStyleE2EEES1N_S1Q_JEEENS4_5SM1004TMEM4LOAD26SM100_TMEM_LOAD_32dp32b64xENS4_13SM90_TMA_LOADES1E_NS4_39AutoVectorizingCopyWithAssumedAlignmentILi128EEENS4_14SM90_TMA_STOREES1E_S23_S23_EEEvvEEEEvNT_6ParamsE) ;  /* 0xffffff84023c7950 */ /* 0x000fea0003c3ffff */
        .weak           $__internal_1_$__cuda_sm10x_tcgen05_guardrail_trap_phase_invalid_during_alloc
        .type           $__internal_1_$__cuda_sm10x_tcgen05_guardrail_trap_phase_invalid_during_alloc,@function
        .size           $__internal_1_$__cuda_sm10x_tcgen05_guardrail_trap_phase_invalid_during_alloc,($__internal_2_$__cuda_sm10x_tcgen05_guardrail_trap_unallocated_columns_being_dealloced - $__internal_1_$__cuda_sm10x_tcgen05_guardrail_trap_phase_invalid_during_alloc)
$__internal_1_$__cuda_sm10x_tcgen05_guardrail_trap_phase_invalid_during_alloc:
[----:B------:R-:W-:Y:S05]  /*7b10*/  BPT.TRAP 0x1 ;  /* 0x000000040000795c */ /* 0x000fea0000300000 */
[----:B------:R-:W-:-:S04]  /*7b20*/  MOV R3, 0x0 ;  /* 0x0000000000037802 */ /* 0x000fc80000000f00 */
[----:B------:R-:W-:Y:S05]  /*7b30*/  RET.REL.NODEC R2 `(_ZN7cutlass13device_kernelINS_4gemm6kernel13GemmUniversalIN4cute5tupleIJiiiiEEENS1_10collective13CollectiveMmaINS1_35MainloopSm100TmaUmmaWarpSpecializedILi5ELi2ELi4ENS5_IJNS4_1CILi2EEENSA_ILi1EEESC_EEEEENS5_IJNSA_ILi256EEENSA_ILi64EEESG_EEENS_12float_e5m2_tENS5_IJlSC_lEEESI_SJ_NS4_8TiledMMAINS4_8MMA_AtomIJNS4_10MMA_TraitsINS4_25SM100_MMA_F8F6F4_2x1SM_SSEJSI_SI_fSF_SG_NS4_17integral_constantINS4_4UMMA5MajorELSQ_0EEESR_NSO_INSP_7ScaleInELSS_0EEEST_EEEEEENS4_6LayoutINS5_IJSC_SC_SC_EEENS5_IJNSA_ILi0EEESY_SY_EEEEENS5_IJNS4_10UnderscoreES11_S11_EEEEENS4_18SM100_TMA_2SM_LOADENS4_14ComposedLayoutINS4_7SwizzleILi2ELi4ELi3EEENS4_18smem_ptr_flag_bitsILi8EEENSW_INS5_IJNSA_ILi8EEESG_EEENS5_IJSG_SC_EEEEEEEvNS4_8identityES14_S1E_vS1F_EENS_8epilogue10collective18CollectiveEpilogueINS1H_23Sm100TmaWarpSpecializedILi1ELi1ELi64ELb0ELb0EEEJNS5_IJNSA_ILi128EEESG_SG_EEENS5_IJNSW_IS1M_SC_EENSW_ISG_SC_EEEEESI_SJ_SI_SJ_NS1H_6fusion15FusionCallbacksIS1L_NS1R_17LinearCombinationISI_fSI_fLNS_15FloatRoundStyleE2EEES1N_S1Q_JEEENS4_5SM1004TMEM4LOAD26SM100_TMEM_LOAD_32dp32b64xENS4_13SM90_TMA_LOADES1E_NS4_39AutoVectorizingCopyWithAssumedAlignmentILi128EEENS4_14SM90_TMA_STOREES1E_S23_S23_EEEvvEEEEvNT_6ParamsE) ;  /* 0xffffff8402307950 */ /* 0x000fea0003c3ffff */
        .weak           $__internal_2_$__cuda_sm10x_tcgen05_guardrail_trap_unallocated_columns_being_dealloced
        .type           $__internal_2_$__cuda_sm10x_tcgen05_guardrail_trap_unallocated_columns_being_dealloced,@function
        .size           $__internal_2_$__cuda_sm10x_tcgen05_guardrail_trap_unallocated_columns_being_dealloced,(.L_x_152 - $__internal_2_$__cuda_sm10x_tcgen05_guardrail_trap_unallocated_columns_being_dealloced)
$__internal_2_$__cuda_sm10x_tcgen05_guardrail_trap_unallocated_columns_being_dealloced:
[----:B------:R-:W-:Y:S05]  /*7b40*/  BPT.TRAP 0x1 ;  /* 0x000000040000795c */ /* 0x000fea0000300000 */
[----:B------:R-:W-:-:S04]  /*7b50*/  HFMA2 R3, -RZ, RZ, 0, 0 ;  /* 0x00000000ff037431 */ /* 0x000fc800000001ff */
[----:B------:R-:W-:Y:S05]  /*7b60*/  RET.REL.NODEC R2 `(_ZN7cutlass13device_kernelINS_4gemm6kernel13GemmUniversalIN4cute5tupleIJiiiiEEENS1_10collective13CollectiveMmaINS1_35MainloopSm100TmaUmmaWarpSpecializedILi5ELi2ELi4ENS5_IJNS4_1CILi2EEENSA_ILi1EEESC_EEEEENS5_IJNSA_ILi256EEENSA_ILi64EEESG_EEENS_12float_e5m2_tENS5_IJlSC_lEEESI_SJ_NS4_8TiledMMAINS4_8MMA_AtomIJNS4_10MMA_TraitsINS4_25SM100_MMA_F8F6F4_2x1SM_SSEJSI_SI_fSF_SG_NS4_17integral_constantINS4_4UMMA5MajorELSQ_0EEESR_NSO_INSP_7ScaleInELSS_0EEEST_EEEEEENS4_6LayoutINS5_IJSC_SC_SC_EEENS5_IJNSA_ILi0EEESY_SY_EEEEENS5_IJNS4_10UnderscoreES11_S11_EEEEENS4_18SM100_TMA_2SM_LOADENS4_14ComposedLayoutINS4_7SwizzleILi2ELi4ELi3EEENS4_18smem_ptr_flag_bitsILi8EEENSW_INS5_IJNSA_ILi8EEESG_EEENS5_IJSG_SC_EEEEEEEvNS4_8identityES14_S1E_vS1F_EENS_8epilogue10collective18CollectiveEpilogueINS1H_23Sm100TmaWarpSpecializedILi1ELi1ELi64ELb0ELb0EEEJNS5_IJNSA_ILi128EEESG_SG_EEENS5_IJNSW_IS1M_SC_EENSW_ISG_SC_EEEEESI_SJ_SI_SJ_NS1H_6fusion15FusionCallbacksIS1L_NS1R_17LinearCombinationISI_fSI_fLNS_15FloatRoundStyleE2EEES1N_S1Q_JEEENS4_5SM1004TMEM4LOAD26SM100_TMEM_LOAD_32dp32b64xENS4_13SM90_TMA_LOADES1E_NS4_39AutoVectorizingCopyWithAssumedAlignmentILi128EEENS4_14SM90_TMA_STOREES1E_S23_S23_EEEvvEEEEvNT_6ParamsE) ;  /* 0xffffff8402247950 */ /* 0x000fea0003c3ffff */
.L_x_151:
[----:B------:R-:W-:-:S00]  /*7b70*/  BRA `(.L_x_151) ;  /* 0xfffffffc00fc7947 */ /* 0x000fc0000383ffff */
[----:B------:R-:W-:-:S00]  /*7b80*/  NOP ;  /* 0x0000000000007918 */ /* 0x000fc00000000000 */
[----:B------:R-:W-:-:S00]  /*7b90*/  NOP ;  /* 0x0000000000007918 */ /* 0x000fc00000000000 */
[----:B------:R-:W-:-:S00]  /*7ba0*/  NOP ;  /* 0x0000000000007918 */ /* 0x000fc00000000000 */
[----:B------:R-:W-:-:S00]  /*7bb0*/  NOP ;  /* 0x0000000000007918 */ /* 0x000fc00000000000 */
[----:B------:R-:W-:-:S00]  /*7bc0*/  NOP ;  /* 0x0000000000007918 */ /* 0x000fc00000000000 */
[----:B------:R-:W-:-:S00]  /*7bd0*/  NOP ;  /* 0x0000000000007918 */ /* 0x000fc00000000000 */
[----:B------:R-:W-:-:S00]  /*7be0*/  NOP ;  /* 0x0000000000007918 */ /* 0x000fc00000000000 */
[----:B------:R-:W-:-:S00]  /*7bf0*/  NOP ;  /* 0x0000000000007918 */ /* 0x000fc00000000000 */
.L_x_152:


//--------------------- .nv.global.init           --------------------------
	.section	.nv.global.init,"aw",@progbits
.nv.global.init:
	.type		$str$27,@object
	.size		$str$27,($str$28 - $str$27)
$str$27:
        /*0000*/ 	.byte	0x28, 0x61, 0x64, 0x64, 0x72, 0x65, 0x73, 0x73, 0x20, 0x26, 0x20, 0x6d, 0x61, 0x73, 0x6b, 0x29
        /*0010*/ 	.byte	0x20, 0x3d, 0x3d, 0x20, 0x30, 0x00
	.type		$str$28,@object
	.size		$str$28,($str$26 - $str$28)
$str$28:
        /*0016*/ 	.byte	0x2f, 0x74, 0x6d, 0x70, 0x2f, 0x63, 0x75, 0x74, 0x6c, 0x61, 0x73, 0x73, 0x5f, 0x73, 0x77, 0x65
        /*0026*/ 	.byte	0x65, 0x70, 0x5f, 0x73, 0x72, 0x63, 0x2f, 0x69, 0x6e, 0x63, 0x6c, 0x75, 0x64, 0x65, 0x2f, 0x63
        /*0036*/ 	.byte	0x75, 0x74, 0x65, 0x2f, 0x70, 0x6f, 0x69, 0x6e, 0x74, 0x65, 0x72, 0x5f, 0x66, 0x6c, 0x61, 0x67
        /*0046*/ 	.byte	0x67, 0x65, 0x64, 0x2e, 0x68, 0x70, 0x70, 0x00
	.type		$str$26,@object
	.size		$str$26,($str$25 - $str$26)
$str$26:
        /*004e*/ 	.byte	0x2f, 0x74, 0x6d, 0x70, 0x2f, 0x63, 0x75, 0x74, 0x6c, 0x61, 0x73, 0x73, 0x5f, 0x73, 0x77, 0x65
        /*005e*/ 	.byte	0x65, 0x70, 0x5f, 0x73, 0x72, 0x63, 0x2f, 0x69, 0x6e, 0x63, 0x6c, 0x75, 0x64, 0x65, 0x2f, 0x63
        /*006e*/ 	.byte	0x75, 0x74, 0x65, 0x2f, 0x61, 0x74, 0x6f, 0x6d, 0x2f, 0x63, 0x6f, 0x70, 0x79, 0x5f, 0x74, 0x72
        /*007e*/ 	.byte	0x61, 0x69, 0x74, 0x73, 0x5f, 0x73, 0x6d, 0x31, 0x30, 0x30, 0x2e, 0x68, 0x70, 0x70, 0x00
	.type		$str$25,@object
	.size		$str$25,(__unnamed_1 - $str$25)
$str$25:
        /*008d*/ 	.byte	0x28, 0x28, 0x75, 0x69, 0x6e, 0x74, 0x33, 0x32, 0x5f, 0x74, 0x28, 0x74, 0x68, 0x72, 0x65, 0x61
        /*009d*/ 	.byte	0x64, 0x49, 0x64, 0x78, 0x2e, 0x78, 0x29, 0x20, 0x2f, 0x20, 0x33, 0x32, 0x29, 0x20, 0x25, 0x20
        /*00ad*/ 	.byte	0x34, 0x29, 0x20, 0x3d, 0x3d, 0x20, 0x28, 0x28, 0x28, 0x74, 0x6d, 0x65, 0x6d, 0x5f, 0x61, 0x64
        /*00bd*/ 	.byte	0x64, 0x72, 0x20, 0x3e, 0x3e, 0x20, 0x31, 0x36, 0x29, 0x20, 0x2f, 0x20, 0x33, 0x32, 0x29, 0x20
        /*00cd*/ 	.byte	0x25, 0x20, 0x34, 0x29, 0x00
	.type		__unnamed_1,@object
	.size		__unnamed_1,(__unnamed_2 - __unnamed_1)
__unnamed_1:
        /*00d2*/ 	.byte	0x61, 0x75, 0x74, 0x6f, 0x20, 0x63, 0x75, 0x74, 0x65, 0x3a, 0x3a, 0x61, 0x73, 0x5f, 0x70, 0x6f
        /* <DEDUP_REMOVED lines=24> */
        /*0262*/ 	.byte	0x43, 0x3c, 0x38, 0x31, 0x39, 0x32, 0x3e, 0x3e, 0x3e, 0x3e, 0x5d, 0x00
	.type		__unnamed_2,@object
	.size		__unnamed_2,(.L_2 - __unnamed_2)
__unnamed_2:
        /* <DEDUP_REMOVED lines=42> */
        /*050e*/ 	.byte	0x3e, 0x3e, 0x3e, 0x3e, 0x5d, 0x00
.L_2:


//--------------------- .nv.shared._ZN7cutlass13device_kernelINS_4gemm6kernel13GemmUniversalIN4cute5tupleIJiiiiEEENS1_10collective13CollectiveMmaINS1_35MainloopSm100TmaUmmaWarpSpecializedILi5ELi2ELi4ENS5_IJNS4_1CILi2EEENSA_ILi1EEESC_EEEEENS5_IJNSA_ILi256EEENSA_ILi64EEESG_EEENS_12float_e5m2_tENS5_IJlSC_lEEESI_SJ_NS4_8TiledMMAINS4_8MMA_AtomIJNS4_10MMA_TraitsINS4_25SM100_MMA_F8F6F4_2x1SM_SSEJSI_SI_fSF_SG_NS4_17integral_constantINS4_4UMMA5MajorELSQ_0EEESR_NSO_INSP_7ScaleInELSS_0EEEST_EEEEEENS4_6LayoutINS5_IJSC_SC_SC_EEENS5_IJNSA_ILi0EEESY_SY_EEEEENS5_IJNS4_10UnderscoreES11_S11_EEEEENS4_18SM100_TMA_2SM_LOADENS4_14ComposedLayoutINS4_7SwizzleILi2ELi4ELi3EEENS4_18smem_ptr_flag_bitsILi8EEENSW_INS5_IJNSA_ILi8EEESG_EEENS5_IJSG_SC_EEEEEEEvNS4_8identityES14_S1E_vS1F_EENS_8epilogue10collective18CollectiveEpilogueINS1H_23Sm100TmaWarpSpecializedILi1ELi1ELi64ELb0ELb0EEEJNS5_IJNSA_ILi128EEESG_SG_EEENS5_IJNSW_IS1M_SC_EENSW_ISG_SC_EEEEESI_SJ_SI_SJ_NS1H_6fusion15FusionCallbacksIS1L_NS1R_17LinearCombinationISI_fSI_fLNS_15FloatRoundStyleE2EEES1N_S1Q_JEEENS4_5SM1004TMEM4LOAD26SM100_TMEM_LOAD_32dp32b64xENS4_13SM90_TMA_LOADES1E_NS4_39AutoVectorizingCopyWithAssumedAlignmentILi128EEENS4_14SM90_TMA_STOREES1E_S23_S23_EEEvvEEEEvNT_6ParamsE --------------------------
	.section	.nv.shared._ZN7cutlass13device_kernelINS_4gemm6kernel13GemmUniversalIN4cute5tupleIJiiiiEEENS1_10collective13CollectiveMmaINS1_35MainloopSm100TmaUmmaWarpSpecializedILi5ELi2ELi4ENS5_IJNS4_1CILi2EEENSA_ILi1EEESC_EEEEENS5_IJNSA_ILi256EEENSA_ILi64EEESG_EEENS_12float_e5m2_tENS5_IJlSC_lEEESI_SJ_NS4_8TiledMMAINS4_8MMA_AtomIJNS4_10MMA_TraitsINS4_25SM100_MMA_F8F6F4_2x1SM_SSEJSI_SI_fSF_SG_NS4_17integral_constantINS4_4UMMA5MajorELSQ_0EEESR_NSO_INSP_7ScaleInELSS_0EEEST_EEEEEENS4_6LayoutINS5_IJSC_SC_SC_EEENS5_IJNSA_ILi0EEESY_SY_EEEEENS5_IJNS4_10UnderscoreES11_S11_EEEEENS4_18SM100_TMA_2SM_LOADENS4_14ComposedLayoutINS4_7SwizzleILi2ELi4ELi3EEENS4_18smem_ptr_flag_bitsILi8EEENSW_INS5_IJNSA_ILi8EEESG_EEENS5_IJSG_SC_EEEEEEEvNS4_8identityES14_S1E_vS1F_EENS_8epilogue10collective18CollectiveEpilogueINS1H_23Sm100TmaWarpSpecializedILi1ELi1ELi64ELb0ELb0EEEJNS5_IJNSA_ILi128EEESG_SG_EEENS5_IJNSW_IS1M_SC_EENSW_ISG_SC_EEEEESI_SJ_SI_SJ_NS1H_6fusion15FusionCallbacksIS1L_NS1R_17LinearCombinationISI_fSI_fLNS_15FloatRoundStyleE2EEES1N_S1Q_JEEENS4_5SM1004TMEM4LOAD26SM100_TMEM_LOAD_32dp32b64xENS4_13SM90_TMA_LOADES1E_NS4_39AutoVectorizingCopyWithAssumedAlignmentILi128EEENS4_14SM90_TMA_STOREES1E_S23_S23_EEEvvEEEEvNT_6ParamsE,"aw",@nobits
	.sectionflags	@""
	.align	16
	.zero		1024


//--------------------- .nv.shared.reserved.0     --------------------------
	.section	.nv.shared.reserved.0,"aw",@nobits
	.weak		__nv_reservedSMEM_offset_0_alias
	.size		__nv_reservedSMEM_offset_0_alias, 0, 64
	.other		__nv_reservedSMEM_offset_0_alias,@"STO_CUDA_RESERVED_SHARED STV_DEFAULT"
__nv_reservedSMEM_offset_0_alias:
	.zero		0
.nv.shared.reserved.0:
	.zero		64
	.weak		__nv_reservedSMEM_tcgen05_partition
	.type		__nv_reservedSMEM_tcgen05_partition,@object
	.size		__nv_reservedSMEM_tcgen05_partition,(.L_0 - __nv_reservedSMEM_tcgen05_partition)
__nv_reservedSMEM_tcgen05_partition:
	.zero		32
.L_0:


//--------------------- .nv.global                --------------------------
	.section	.nv.global,"aw",@nobits
.nv.global:
	.type		_ZN39_INTERNAL_8ca7d003_4_k_cu_83be9279_91544cute1_E,@object
	.size		_ZN39_INTERNAL_8ca7d003_4_k_cu_83be9279_91544cute1_E,(_ZN39_INTERNAL_8ca7d003_4_k_cu_83be9279_91544cuda3std3__45__cpo6cbeginE - _ZN39_INTERNAL_8ca7d003_4_k_cu_83be9279_91544cute1_E)
_ZN39_INTERNAL_8ca7d003_4_k_cu_83be9279_91544cute1_E:
	.zero		1
	.type		_ZN39_INTERNAL_8ca7d003_4_k_cu_83be9279_91544cuda3std3__45__cpo6cbeginE,@object
	.size		_ZN39_INTERNAL_8ca7d003_4_k_cu_83be9279_91544cuda3std3__45__cpo6cbeginE,(_ZN39_INTERNAL_8ca7d003_4_k_cu_83be9279_91544cuda3std3__48in_placeE - _ZN39_INTERNAL_8ca7d003_4_k_cu_83be9279_91544cuda3std3__45__cpo6cbeginE)
_ZN39_INTERNAL_8ca7d003_4_k_cu_83be9279_91544cuda3std3__45__cpo6cbeginE:
	.zero		1
	.type		_ZN39_INTERNAL_8ca7d003_4_k_cu_83be9279_91544cuda3std3__48in_placeE,@object
	.size		_ZN39_INTERNAL_8ca7d003_4_k_cu_83be9279_91544cuda3std3__48in_placeE,(_ZN39_INTERNAL_8ca7d003_4_k_cu_83be9279_91544cuda3std6ranges3__45__cpo9iter_moveE - _ZN39_INTERNAL_8ca7d003_4_k_cu_83be9279_91544cuda3std3__48in_placeE)
_ZN39_INTERNAL_8ca7d003_4_k_cu_83be9279_91544cuda3std3__48in_placeE:
	.zero		1
	.type		_ZN39_INTERNAL_8ca7d003_4_k_cu_83be9279_91544cuda3std6ranges3__45__cpo9iter_moveE,@object
	.size		_ZN39_INTERNAL_8ca7d003_4_k_cu_83be9279_91544cuda3std6ranges3__45__cpo9iter_moveE,(_ZN39_INTERNAL_8ca7d003_4_k_cu_83be9279_91544cuda3std3__45__cpo5beginE - _ZN39_INTERNAL_8ca7d003_4_k_cu_83be9279_91544cuda3std6ranges3__45__cpo9iter_moveE)
_ZN39_INTERNAL_8ca7d003_4_k_cu_83be9279_91544cuda3std6ranges3__45__cpo9iter_moveE:
	.zero		1
	.type		_ZN39_INTERNAL_8ca7d003_4_k_cu_83be9279_91544cuda3std3__45__cpo5beginE,@object
	.size		_ZN39_INTERNAL_8ca7d003_4_k_cu_83be9279_91544cuda3std3__45__cpo5beginE,(_ZN39_INTERNAL_8ca7d003_4_k_cu_83be9279_91544cuda3std3__441_GLOBAL__N__8ca7d003_4_k_cu_83be9279_91546ignoreE - _ZN39_INTERNAL_8ca7d003_4_k_cu_83be9279_91544cuda3std3__45__cpo5beginE)
_ZN39_INTERNAL_8ca7d003_4_k_cu_83be9279_91544cuda3std3__45__cpo5beginE:
	.zero		1
	.type		_ZN39_INTERNAL_8ca7d003_4_k_cu_83be9279_91544cuda3std3__441_GLOBAL__N__8ca7d003_4_k_cu_83be9279_91546ignoreE,@object
	.size		_ZN39_INTERNAL_8ca7d003_4_k_cu_83be9279_91544cuda3std3__441_GLOBAL__N__8ca7d003_4_k_cu_83be9279_91546ignoreE,(_ZN39_INTERNAL_8ca7d003_4_k_cu_83be9279_91544cute7productE - _ZN39_INTERNAL_8ca7d003_4_k_cu_83be9279_91544cuda3std3__441_GLOBAL__N__8ca7d003_4_k_cu_83be9279_91546ignoreE)
_ZN39_INTERNAL_8ca7d003_4_k_cu_83be9279_91544cuda3std3__441_GLOBAL__N__8ca7d003_4_k_cu_83be9279_91546ignoreE:
	.zero		1
	.type		_ZN39_INTERNAL_8ca7d003_4_k_cu_83be9279_91544cute7productE,@object
	.size		_ZN39_INTERNAL_8ca7d003_4_k_cu_83be9279_91544cute7productE,(_ZN39_INTERNAL_8ca7d003_4_k_cu_83be9279_91544cuda3std3__45__cpo3endE - _ZN39_INTERNAL_8ca7d003_4_k_cu_83be9279_91544cute7productE)
_ZN39_INTERNAL_8ca7d003_4_k_cu_83be9279_91544cute7productE:
	.zero		1
	.type		_ZN39_INTERNAL_8ca7d003_4_k_cu_83be9279_91544cuda3std3__45__cpo3endE,@object
	.size		_ZN39_INTERNAL_8ca7d003_4_k_cu_83be9279_91544cuda3std3__45__cpo3endE,(_ZN39_INTERNAL_8ca7d003_4_k_cu_83be9279_91544cuda3std3__419piecewise_constructE - _ZN39_INTERNAL_8ca7d003_4_k_cu_83be9279_91544cuda3std3__45__cpo3endE)
_ZN39_INTERNAL_8ca7d003_4_k_cu_83be9279_91544cuda3std3__45__cpo3endE:
	.zero		1
	.type		_ZN39_INTERNAL_8ca7d003_4_k_cu_83be9279_91544cuda3std3__419piecewise_constructE,@object
	.size		_ZN39_INTERNAL_8ca7d003_4_k_cu_83be9279_91544cuda3std3__419piecewise_constructE,(_ZN39_INTERNAL_8ca7d003_4_k_cu_83be9279_91544cuda3std3__45__cpo4cendE - _ZN39_INTERNAL_8ca7d003_4_k_cu_83be9279_91544cuda3std3__419piecewise_constructE)
_ZN39_INTERNAL_8ca7d003_4_k_cu_83be9279_91544cuda3std3__419piecewise_constructE:
	.zero		1
	.type		_ZN39_INTERNAL_8ca7d003_4_k_cu_83be9279_91544cuda3std3__45__cpo4cendE,@object
	.size		_ZN39_INTERNAL_8ca7d003_4_k_cu_83be9279_91544cuda3std3__45__cpo4cendE,(_ZN39_INTERNAL_8ca7d003_4_k_cu_83be9279_91544cuda3std6ranges3__45__cpo4swapE - _ZN39_INTERNAL_8ca7d003_4_k_cu_83be9279_91544cuda3std3__45__cpo4cendE)
_ZN39_INTERNAL_8ca7d003_4_k_cu_83be9279_91544cuda3std3__45__cpo4cendE:
	.zero		1
	.type		_ZN39_INTERNAL_8ca7d003_4_k_cu_83be9279_91544cuda3std6ranges3__45__cpo4swapE,@object
	.size		_ZN39_INTERNAL_8ca7d003_4_k_cu_83be9279_91544cuda3std6ranges3__45__cpo4swapE,(.L_10 - _ZN39_INTERNAL_8ca7d003_4_k_cu_83be9279_91544cuda3std6ranges3__45__cpo4swapE)
_ZN39_INTERNAL_8ca7d003_4_k_cu_83be9279_91544cuda3std6ranges3__45__cpo4swapE:
	.zero		1
.L_10:


//--------------------- .nv.constant0._ZN7cutlass13device_kernelINS_4gemm6kernel13GemmUniversalIN4cute5tupleIJiiiiEEENS1_10collective13CollectiveMmaINS1_35MainloopSm100TmaUmmaWarpSpecializedILi5ELi2ELi4ENS5_IJNS4_1CILi2EEENSA_ILi1EEESC_EEEEENS5_IJNSA_ILi256EEENSA_ILi64EEESG_EEENS_12float_e5m2_tENS5_IJlSC_lEEESI_SJ_NS4_8TiledMMAINS4_8MMA_AtomIJNS4_10MMA_TraitsINS4_25SM100_MMA_F8F6F4_2x1SM_SSEJSI_SI_fSF_SG_NS4_17integral_constantINS4_4UMMA5MajorELSQ_0EEESR_NSO_INSP_7ScaleInELSS_0EEEST_EEEEEENS4_6LayoutINS5_IJSC_SC_SC_EEENS5_IJNSA_ILi0EEESY_SY_EEEEENS5_IJNS4_10UnderscoreES11_S11_EEEEENS4_18SM100_TMA_2SM_LOADENS4_14ComposedLayoutINS4_7SwizzleILi2ELi4ELi3EEENS4_18smem_ptr_flag_bitsILi8EEENSW_INS5_IJNSA_ILi8EEESG_EEENS5_IJSG_SC_EEEEEEEvNS4_8identityES14_S1E_vS1F_EENS_8epilogue10collective18CollectiveEpilogueINS1H_23Sm100TmaWarpSpecializedILi1ELi1ELi64ELb0ELb0EEEJNS5_IJNSA_ILi128EEESG_SG_EEENS5_IJNSW_IS1M_SC_EENSW_ISG_SC_EEEEESI_SJ_SI_SJ_NS1H_6fusion15FusionCallbacksIS1L_NS1R_17LinearCombinationISI_fSI_fLNS_15FloatRoundStyleE2EEES1N_S1Q_JEEENS4_5SM1004TMEM4LOAD26SM100_TMEM_LOAD_32dp32b64xENS4_13SM90_TMA_LOADES1E_NS4_39AutoVectorizingCopyWithAssumedAlignmentILi128EEENS4_14SM90_TMA_STOREES1E_S23_S23_EEEvvEEEEvNT_6ParamsE --------------------------
	.section	.nv.constant0._ZN7cutlass13device_kernelINS_4gemm6kernel13GemmUniversalIN4cute5tupleIJiiiiEEENS1_10collective13CollectiveMmaINS1_35MainloopSm100TmaUmmaWarpSpecializedILi5ELi2ELi4ENS5_IJNS4_1CILi2EEENSA_ILi1EEESC_EEEEENS5_IJNSA_ILi256EEENSA_ILi64EEESG_EEENS_12float_e5m2_tENS5_IJlSC_lEEESI_SJ_NS4_8TiledMMAINS4_8MMA_AtomIJNS4_10MMA_TraitsINS4_25SM100_MMA_F8F6F4_2x1SM_SSEJSI_SI_fSF_SG_NS4_17integral_constantINS4_4UMMA5MajorELSQ_0EEESR_NSO_INSP_7ScaleInELSS_0EEEST_EEEEEENS4_6LayoutINS5_IJSC_SC_SC_EEENS5_IJNSA_ILi0EEESY_SY_EEEEENS5_IJNS4_10UnderscoreES11_S11_EEEEENS4_18SM100_TMA_2SM_LOADENS4_14ComposedLayoutINS4_7SwizzleILi2ELi4ELi3EEENS4_18smem_ptr_flag_bitsILi8EEENSW_INS5_IJNSA_ILi8EEESG_EEENS5_IJSG_SC_EEEEEEEvNS4_8identityES14_S1E_vS1F_EENS_8epilogue10collective18CollectiveEpilogueINS1H_23Sm100TmaWarpSpecializedILi1ELi1ELi64ELb0ELb0EEEJNS5_IJNSA_ILi128EEESG_SG_EEENS5_IJNSW_IS1M_SC_EENSW_ISG_SC_EEEEESI_SJ_SI_SJ_NS1H_6fusion15FusionCallbacksIS1L_NS1R_17LinearCombinationISI_fSI_fLNS_15FloatRoundStyleE2EEES1N_S1Q_JEEENS4_5SM1004TMEM4LOAD26SM100_TMEM_LOAD_32dp32b64xENS4_13SM90_TMA_LOADES1E_NS4_39AutoVectorizingCopyWithAssumedAlignmentILi128EEENS4_14SM90_TMA_STOREES1E_S23_S23_EEEvvEEEEvNT_6ParamsE,"a",@progbits
	.sectionflags	@""
	.align	4
.nv.constant0._ZN7cutlass13device_kernelINS_4gemm6kernel13GemmUniversalIN4cute5tupleIJiiiiEEENS1_10collective13CollectiveMmaINS1_35MainloopSm100TmaUmmaWarpSpecializedILi5ELi2ELi4ENS5_IJNS4_1CILi2EEENSA_ILi1EEESC_EEEEENS5_IJNSA_ILi256EEENSA_ILi64EEESG_EEENS_12float_e5m2_tENS5_IJlSC_lEEESI_SJ_NS4_8TiledMMAINS4_8MMA_AtomIJNS4_10MMA_TraitsINS4_25SM100_MMA_F8F6F4_2x1SM_SSEJSI_SI_fSF_SG_NS4_17integral_constantINS4_4UMMA5MajorELSQ_0EEESR_NSO_INSP_7ScaleInELSS_0EEEST_EEEEEENS4_6LayoutINS5_IJSC_SC_SC_EEENS5_IJNSA_ILi0EEESY_SY_EEEEENS5_IJNS4_10UnderscoreES11_S11_EEEEENS4_18SM100_TMA_2SM_LOADENS4_14ComposedLayoutINS4_7SwizzleILi2ELi4ELi3EEENS4_18smem_ptr_flag_bitsILi8EEENSW_INS5_IJNSA_ILi8EEESG_EEENS5_IJSG_SC_EEEEEEEvNS4_8identityES14_S1E_vS1F_EENS_8epilogue10collective18CollectiveEpilogueINS1H_23Sm100TmaWarpSpecializedILi1ELi1ELi64ELb0ELb0EEEJNS5_IJNSA_ILi128EEESG_SG_EEENS5_IJNSW_IS1M_SC_EENSW_ISG_SC_EEEEESI_SJ_SI_SJ_NS1H_6fusion15FusionCallbacksIS1L_NS1R_17LinearCombinationISI_fSI_fLNS_15FloatRoundStyleE2EEES1N_S1Q_JEEENS4_5SM1004TMEM4LOAD26SM100_TMEM_LOAD_32dp32b64xENS4_13SM90_TMA_LOADES1E_NS4_39AutoVectorizingCopyWithAssumedAlignmentILi128EEENS4_14SM90_TMA_STOREES1E_S23_S23_EEEvvEEEEvNT_6ParamsE:
	.zero		2944


//--------------------- SYMBOLS --------------------------

	.type		.nv.reservedSmem.offset0,@object
	.size		.nv.reservedSmem.offset0,0x4
	.type		.nv.reservedSmem.cap,@object
	.size		.nv.reservedSmem.cap,0x4
	.type		__assertfail,@function
